	.target	sm_103a

	.elftype	@"ET_EXEC"


//--------------------- .note.nv.tkinfo           --------------------------
	.section	.note.nv.tkinfo,"",@"SHT_NOTE"
	.sectionflags	@"SHF_NOTE_NV_TKINFO"
	.tkinfo
        /*0018*/ 	.word	0x00000002
        /*0030*/ 	.string	""
        /*0030*/ 	.string	"ptxas"
        /*0030*/ 	.string	"Cuda compilation tools, release 13.0, V13.0.88"
        /*0030*/ 	.string	"Build cuda_13.0.r13.0/compiler.36424714_0"
        /*0030*/ 	.string	"-arch sm_103a -m 64 "



//--------------------- .note.nv.cuinfo           --------------------------
	.section	.note.nv.cuinfo,"",@"SHT_NOTE"
	.sectionflags	@"SHF_NOTE_NV_CUINFO"
        /*0018*/ 	.short	0x0002
        /*001a*/ 	.short	0x0067
        /*001c*/ 	.short	0x0082
	.zero		2


//--------------------- .nv.info                  --------------------------
	.section	.nv.info,"",@"SHT_CUDA_INFO"
	.align	4


	//----- nvinfo : EIATTR_REGCOUNT
	.align		4
        /*0000*/ 	.byte	0x04, 0x2f
        /*0002*/ 	.short	(.L_29 - .L_28)
	.align		4
.L_28:
        /*0004*/ 	.word	index@(_ZN2at6native50_GLOBAL__N__3c582233_17_PhiloxKeySplit_cu_381daa2323philox_key_split_kernelEPKmPmll)
        /*0008*/ 	.word	0x00000018


	//----- nvinfo : EIATTR_FRAME_SIZE
	.align		4
.L_29:
        /*000c*/ 	.byte	0x04, 0x11
        /*000e*/ 	.short	(.L_31 - .L_30)
	.align		4
.L_30:
        /*0010*/ 	.word	index@($__internal_0_$__cuda_sm20_div_s64)
        /*0014*/ 	.word	0x00000000


	//----- nvinfo : EIATTR_FRAME_SIZE
	.align		4
.L_31:
        /*0018*/ 	.byte	0x04, 0x11
        /*001a*/ 	.short	(.L_33 - .L_32)
	.align		4
.L_32:
        /*001c*/ 	.word	index@(_ZN2at6native50_GLOBAL__N__3c582233_17_PhiloxKeySplit_cu_381daa2323philox_key_split_kernelEPKmPmll)
        /*0020*/ 	.word	0x00000000


	//----- nvinfo : EIATTR_REGCOUNT
	.align		4
.L_33:
        /*0024*/ 	.byte	0x04, 0x2f
        /*0026*/ 	.short	(.L_35 - .L_34)
	.align		4
.L_34:
        /*0028*/ 	.word	index@(_ZN2at6native50_GLOBAL__N__3c582233_17_PhiloxKeySplit_cu_381daa2325philox_key_fold_in_kernelEPKmPmll)
        /*002c*/ 	.word	0x00000018


	//----- nvinfo : EIATTR_FRAME_SIZE
	.align		4
.L_35:
        /*0030*/ 	.byte	0x04, 0x11
        /*0032*/ 	.short	(.L_37 - .L_36)
	.align		4
.L_36:
        /*0034*/ 	.word	index@(_ZN2at6native50_GLOBAL__N__3c582233_17_PhiloxKeySplit_cu_381daa2325philox_key_fold_in_kernelEPKmPmll)
        /*0038*/ 	.word	0x00000000


	//----- nvinfo : EIATTR_MIN_STACK_SIZE
	.align		4
.L_37:
        /*003c*/ 	.byte	0x04, 0x12
        /*003e*/ 	.short	(.L_39 - .L_38)
	.align		4
.L_38:
        /*0040*/ 	.word	index@(_ZN2at6native50_GLOBAL__N__3c582233_17_PhiloxKeySplit_cu_381daa2325philox_key_fold_in_kernelEPKmPmll)
        /*0044*/ 	.word	0x00000000


	//----- nvinfo : EIATTR_MIN_STACK_SIZE
	.align		4
.L_39:
        /*0048*/ 	.byte	0x04, 0x12
        /*004a*/ 	.short	(.L_41 - .L_40)
	.align		4
.L_40:
        /*004c*/ 	.word	index@(_ZN2at6native50_GLOBAL__N__3c582233_17_PhiloxKeySplit_cu_381daa2323philox_key_split_kernelEPKmPmll)
        /*0050*/ 	.word	0x00000000
.L_41:


//--------------------- .nv.compat                --------------------------
	.section	.nv.compat,"",@"SHT_CUDA_COMPAT_INFO"
	.align	4
        /*0000*/ 	.byte	0x02, 0x09, 0x01, 0x00, 0x02, 0x02, 0x01, 0x00, 0x02, 0x05, 0x05, 0x00, 0x03, 0x07, 0x01, 0x01
        /*0010*/ 	.byte	0x02, 0x03, 0x00, 0x00, 0x02, 0x06, 0x01, 0x00, 0x04, 0x0b, 0x08, 0x00, 0x00, 0x00, 0x00, 0x00
        /*0020*/ 	.byte	0x00, 0x00, 0x00, 0x00


//--------------------- .nv.info._ZN2at6native50_GLOBAL__N__3c582233_17_PhiloxKeySplit_cu_381daa2325philox_key_fold_in_kernelEPKmPmll --------------------------
	.section	.nv.info._ZN2at6native50_GLOBAL__N__3c582233_17_PhiloxKeySplit_cu_381daa2325philox_key_fold_in_kernelEPKmPmll,"",@"SHT_CUDA_INFO"
	.sectionflags	@""
	.align	4


	//----- nvinfo : EIATTR_CUDA_API_VERSION
	.align		4
        /*0000*/ 	.byte	0x04, 0x37
        /*0002*/ 	.short	(.L_43 - .L_42)
.L_42:
        /*0004*/ 	.word	0x00000082


	//----- nvinfo : EIATTR_KPARAM_INFO
	.align		4
.L_43:
        /*0008*/ 	.byte	0x04, 0x17
        /*000a*/ 	.short	(.L_45 - .L_44)
.L_44:
        /*000c*/ 	.word	0x00000000
        /*0010*/ 	.short	0x0003
        /*0012*/ 	.short	0x0018
        /*0014*/ 	.byte	0x00, 0xf0, 0x21, 0x00


	//----- nvinfo : EIATTR_KPARAM_INFO
	.align		4
.L_45:
        /*0018*/ 	.byte	0x04, 0x17
        /*001a*/ 	.short	(.L_47 - .L_46)
.L_46:
        /*001c*/ 	.word	0x00000000
        /*0020*/ 	.short	0x0002
        /*0022*/ 	.short	0x0010
        /*0024*/ 	.byte	0x00, 0xf0, 0x21, 0x00


	//----- nvinfo : EIATTR_KPARAM_INFO
	.align		4
.L_47:
        /*0028*/ 	.byte	0x04, 0x17
        /*002a*/ 	.short	(.L_49 - .L_48)
.L_48:
        /*002c*/ 	.word	0x00000000
        /*0030*/ 	.short	0x0001
        /*0032*/ 	.short	0x0008
        /*0034*/ 	.byte	0x00, 0xf5, 0x21, 0x00


	//----- nvinfo : EIATTR_KPARAM_INFO
	.align		4
.L_49:
        /*0038*/ 	.byte	0x04, 0x17
        /*003a*/ 	.short	(.L_51 - .L_50)
.L_50:
        /*003c*/ 	.word	0x00000000
        /*0040*/ 	.short	0x0000
        /*0042*/ 	.short	0x0000
        /*0044*/ 	.byte	0x00, 0xf5, 0x21, 0x00


	//----- nvinfo : EIATTR_SPARSE_MMA_MASK
	.align		4
.L_51:
        /*0048*/ 	.byte	0x03, 0x50
        /*004a*/ 	.short	0x0000


	//----- nvinfo : EIATTR_MAXREG_COUNT
	.align		4
        /*004c*/ 	.byte	0x03, 0x1b
        /*004e*/ 	.short	0x00ff


	//----- nvinfo : EIATTR_MERCURY_ISA_VERSION
	.align		4
        /*0050*/ 	.byte	0x03, 0x5f
        /*0052*/ 	.short	0x0101


	//----- nvinfo : EIATTR_VRC_CTA_INIT_COUNT
	.align		4
        /*0054*/ 	.byte	0x02, 0x4a
	.zero		1
	.zero		1


	//----- nvinfo : EIATTR_EXIT_INSTR_OFFSETS
	.align		4
        /*0058*/ 	.byte	0x04, 0x1c
        /*005a*/ 	.short	(.L_53 - .L_52)


	//   ....[0]....
.L_52:
        /*005c*/ 	.word	0x00000090


	//   ....[1]....
        /*0060*/ 	.word	0x00000600


	//----- nvinfo : EIATTR_CRS_STACK_SIZE
	.align		4
.L_53:
        /*0064*/ 	.byte	0x04, 0x1e
        /*0066*/ 	.short	(.L_55 - .L_54)
.L_54:
        /*0068*/ 	.word	0x00000000


	//----- nvinfo : EIATTR_CBANK_PARAM_SIZE
	.align		4
.L_55:
        /*006c*/ 	.byte	0x03, 0x19
        /*006e*/ 	.short	0x0020


	//----- nvinfo : EIATTR_PARAM_CBANK
	.align		4
        /*0070*/ 	.byte	0x04, 0x0a
        /*0072*/ 	.short	(.L_57 - .L_56)
	.align		4
.L_56:
        /*0074*/ 	.word	index@(.nv.constant0._ZN2at6native50_GLOBAL__N__3c582233_17_PhiloxKeySplit_cu_381daa2325philox_key_fold_in_kernelEPKmPmll)
        /*0078*/ 	.short	0x0380
        /*007a*/ 	.short	0x0020


	//----- nvinfo : EIATTR_SW_WAR
	.align		4
.L_57:
        /*007c*/ 	.byte	0x04, 0x36
        /*007e*/ 	.short	(.L_59 - .L_58)
.L_58:
        /*0080*/ 	.word	0x00000008
.L_59:


//--------------------- .nv.info._ZN2at6native50_GLOBAL__N__3c582233_17_PhiloxKeySplit_cu_381daa2323philox_key_split_kernelEPKmPmll --------------------------
	.section	.nv.info._ZN2at6native50_GLOBAL__N__3c582233_17_PhiloxKeySplit_cu_381daa2323philox_key_split_kernelEPKmPmll,"",@"SHT_CUDA_INFO"
	.sectionflags	@""
	.align	4


	//----- nvinfo : EIATTR_CUDA_API_VERSION
	.align		4
        /*0000*/ 	.byte	0x04, 0x37
        /*0002*/ 	.short	(.L_61 - .L_60)
.L_60:
        /*0004*/ 	.word	0x00000082


	//----- nvinfo : EIATTR_KPARAM_INFO
	.align		4
.L_61:
        /*0008*/ 	.byte	0x04, 0x17
        /*000a*/ 	.short	(.L_63 - .L_62)
.L_62:
        /*000c*/ 	.word	0x00000000
        /*0010*/ 	.short	0x0003
        /*0012*/ 	.short	0x0018
        /*0014*/ 	.byte	0x00, 0xf0, 0x21, 0x00


	//----- nvinfo : EIATTR_KPARAM_INFO
	.align		4
.L_63:
        /*0018*/ 	.byte	0x04, 0x17
        /*001a*/ 	.short	(.L_65 - .L_64)
.L_64:
        /*001c*/ 	.word	0x00000000
        /*0020*/ 	.short	0x0002
        /*0022*/ 	.short	0x0010
        /*0024*/ 	.byte	0x00, 0xf0, 0x21, 0x00


	//----- nvinfo : EIATTR_KPARAM_INFO
	.align		4
.L_65:
        /*0028*/ 	.byte	0x04, 0x17
        /*002a*/ 	.short	(.L_67 - .L_66)
.L_66:
        /*002c*/ 	.word	0x00000000
        /*0030*/ 	.short	0x0001
        /*0032*/ 	.short	0x0008
        /*0034*/ 	.byte	0x00, 0xf5, 0x21, 0x00


	//----- nvinfo : EIATTR_KPARAM_INFO
	.align		4
.L_67:
        /*0038*/ 	.byte	0x04, 0x17
        /*003a*/ 	.short	(.L_69 - .L_68)
.L_68:
        /*003c*/ 	.word	0x00000000
        /*0040*/ 	.short	0x0000
        /*0042*/ 	.short	0x0000
        /*0044*/ 	.byte	0x00, 0xf5, 0x21, 0x00


	//----- nvinfo : EIATTR_SPARSE_MMA_MASK
	.align		4
.L_69:
        /*0048*/ 	.byte	0x03, 0x50
        /*004a*/ 	.short	0x0000


	//----- nvinfo : EIATTR_MAXREG_COUNT
	.align		4
        /*004c*/ 	.byte	0x03, 0x1b
        /*004e*/ 	.short	0x00ff


	//----- nvinfo : EIATTR_MERCURY_ISA_VERSION
	.align		4
        /*0050*/ 	.byte	0x03, 0x5f
        /*0052*/ 	.short	0x0101


	//----- nvinfo : EIATTR_VRC_CTA_INIT_COUNT
	.align		4
        /*0054*/ 	.byte	0x02, 0x4a
	.zero		1
	.zero		1


	//----- nvinfo : EIATTR_EXIT_INSTR_OFFSETS
	.align		4
        /*0058*/ 	.byte	0x04, 0x1c
        /*005a*/ 	.short	(.L_71 - .L_70)


	//   ....[0]....
.L_70:
        /*005c*/ 	.word	0x000000e0


	//   ....[1]....
        /*0060*/ 	.word	0x00000940


	//----- nvinfo : EIATTR_CRS_STACK_SIZE
	.align		4
.L_71:
        /*0064*/ 	.byte	0x04, 0x1e
        /*0066*/ 	.short	(.L_73 - .L_72)
.L_72:
        /*0068*/ 	.word	0x00000000


	//----- nvinfo : EIATTR_CBANK_PARAM_SIZE
	.align		4
.L_73:
        /*006c*/ 	.byte	0x03, 0x19
        /*006e*/ 	.short	0x0020


	//----- nvinfo : EIATTR_PARAM_CBANK
	.align		4
        /*0070*/ 	.byte	0x04, 0x0a
        /*0072*/ 	.short	(.L_75 - .L_74)
	.align		4
.L_74:
        /*0074*/ 	.word	index@(.nv.constant0._ZN2at6native50_GLOBAL__N__3c582233_17_PhiloxKeySplit_cu_381daa2323philox_key_split_kernelEPKmPmll)
        /*0078*/ 	.short	0x0380
        /*007a*/ 	.short	0x0020


	//----- nvinfo : EIATTR_SW_WAR
	.align		4
.L_75:
        /*007c*/ 	.byte	0x04, 0x36
        /*007e*/ 	.short	(.L_77 - .L_76)
.L_76:
        /*0080*/ 	.word	0x00000008
.L_77:


//--------------------- .nv.callgraph             --------------------------
	.section	.nv.callgraph,"",@"SHT_CUDA_CALLGRAPH"
	.align	4
	.sectionentsize	8
	.align		4
        /*0000*/ 	.word	0x00000000
	.align		4
        /*0004*/ 	.word	0xffffffff
	.align		4
        /*0008*/ 	.word	0x00000000
	.align		4
        /*000c*/ 	.word	0xfffffffe
	.align		4
        /*0010*/ 	.word	0x00000000
	.align		4
        /*0014*/ 	.word	0xfffffffd
	.align		4
        /*0018*/ 	.word	0x00000000
	.align		4
        /*001c*/ 	.word	0xfffffffc


//--------------------- .nv.constant4             --------------------------
	.section	.nv.constant4,"a",@progbits
	.align	8
	.align		8
.nv.constant4:
        /*0000*/ 	.dword	_ZN48_INTERNAL_3c582233_17_PhiloxKeySplit_cu_381daa234cuda3std3__45__cpo5beginE
	.align		8
        /*0008*/ 	.dword	_ZN48_INTERNAL_3c582233_17_PhiloxKeySplit_cu_381daa234cuda3std3__45__cpo3endE
	.align		8
        /*0010*/ 	.dword	_ZN48_INTERNAL_3c582233_17_PhiloxKeySplit_cu_381daa234cuda3std3__45__cpo6cbeginE
	.align		8
        /*0018*/ 	.dword	_ZN48_INTERNAL_3c582233_17_PhiloxKeySplit_cu_381daa234cuda3std3__45__cpo4cendE
	.align		8
        /*0020*/ 	.dword	_ZN48_INTERNAL_3c582233_17_PhiloxKeySplit_cu_381daa234cuda3std3__45__cpo6rbeginE
	.align		8
        /*0028*/ 	.dword	_ZN48_INTERNAL_3c582233_17_PhiloxKeySplit_cu_381daa234cuda3std3__45__cpo4rendE
	.align		8
        /*0030*/ 	.dword	_ZN48_INTERNAL_3c582233_17_PhiloxKeySplit_cu_381daa234cuda3std3__45__cpo7crbeginE
	.align		8
        /*0038*/ 	.dword	_ZN48_INTERNAL_3c582233_17_PhiloxKeySplit_cu_381daa234cuda3std3__45__cpo5crendE
	.align		8
        /*0040*/ 	.dword	_ZN48_INTERNAL_3c582233_17_PhiloxKeySplit_cu_381daa234cuda3std3__450_GLOBAL__N__3c582233_17_PhiloxKeySplit_cu_381daa236ignoreE
	.align		8
        /*0048*/ 	.dword	_ZN48_INTERNAL_3c582233_17_PhiloxKeySplit_cu_381daa234cuda3std3__419piecewise_constructE
	.align		8
        /*0050*/ 	.dword	_ZN48_INTERNAL_3c582233_17_PhiloxKeySplit_cu_381daa234cuda3std3__48in_placeE
	.align		8
        /*0058*/ 	.dword	_ZN48_INTERNAL_3c582233_17_PhiloxKeySplit_cu_381daa234cuda3std3__420unreachable_sentinelE
	.align		8
        /*0060*/ 	.dword	_ZN48_INTERNAL_3c582233_17_PhiloxKeySplit_cu_381daa234cuda3std6ranges3__45__cpo4swapE
	.align		8
        /*0068*/ 	.dword	_ZN48_INTERNAL_3c582233_17_PhiloxKeySplit_cu_381daa234cuda3std6ranges3__45__cpo9iter_moveE
	.align		8
        /*0070*/ 	.dword	_ZN48_INTERNAL_3c582233_17_PhiloxKeySplit_cu_381daa234cuda3std6ranges3__45__cpo5beginE
	.align		8
        /*0078*/ 	.dword	_ZN48_INTERNAL_3c582233_17_PhiloxKeySplit_cu_381daa234cuda3std6ranges3__45__cpo3endE
	.align		8
        /*0080*/ 	.dword	_ZN48_INTERNAL_3c582233_17_PhiloxKeySplit_cu_381daa234cuda3std6ranges3__45__cpo6cbeginE
	.align		8
        /*0088*/ 	.dword	_ZN48_INTERNAL_3c582233_17_PhiloxKeySplit_cu_381daa234cuda3std6ranges3__45__cpo4cendE
	.align		8
        /*0090*/ 	.dword	_ZN48_INTERNAL_3c582233_17_PhiloxKeySplit_cu_381daa234cuda3std6ranges3__45__cpo7advanceE
	.align		8
        /*0098*/ 	.dword	_ZN48_INTERNAL_3c582233_17_PhiloxKeySplit_cu_381daa234cuda3std6ranges3__45__cpo9iter_swapE
	.align		8
        /*00a0*/ 	.dword	_ZN48_INTERNAL_3c582233_17_PhiloxKeySplit_cu_381daa234cuda3std6ranges3__45__cpo4nextE
	.align		8
        /*00a8*/ 	.dword	_ZN48_INTERNAL_3c582233_17_PhiloxKeySplit_cu_381daa234cuda3std6ranges3__45__cpo4prevE
	.align		8
        /*00b0*/ 	.dword	_ZN48_INTERNAL_3c582233_17_PhiloxKeySplit_cu_381daa234cuda3std6ranges3__45__cpo4dataE
	.align		8
        /*00b8*/ 	.dword	_ZN48_INTERNAL_3c582233_17_PhiloxKeySplit_cu_381daa234cuda3std6ranges3__45__cpo5cdataE
	.align		8
        /*00c0*/ 	.dword	_ZN48_INTERNAL_3c582233_17_PhiloxKeySplit_cu_381daa234cuda3std6ranges3__45__cpo4sizeE
	.align		8
        /*00c8*/ 	.dword	_ZN48_INTERNAL_3c582233_17_PhiloxKeySplit_cu_381daa234cuda3std6ranges3__45__cpo5ssizeE
	.align		8
        /*00d0*/ 	.dword	_ZN48_INTERNAL_3c582233_17_PhiloxKeySplit_cu_381daa234cuda3std6ranges3__45__cpo8distanceE
	.align		8
        /*00d8*/ 	.dword	_ZN48_INTERNAL_3c582233_17_PhiloxKeySplit_cu_381daa236thrust24THRUST_300001_SM_1030_NS6system6detail10sequential3seqE


//--------------------- .text._ZN2at6native50_GLOBAL__N__3c582233_17_PhiloxKeySplit_cu_381daa2325philox_key_fold_in_kernelEPKmPmll --------------------------
	.section	.text._ZN2at6native50_GLOBAL__N__3c582233_17_PhiloxKeySplit_cu_381daa2325philox_key_fold_in_kernelEPKmPmll,"ax",@progbits
	.align	128
.text._ZN2at6native50_GLOBAL__N__3c582233_17_PhiloxKeySplit_cu_381daa2325philox_key_fold_in_kernelEPKmPmll:
        .type           _ZN2at6native50_GLOBAL__N__3c582233_17_PhiloxKeySplit_cu_381daa2325philox_key_fold_in_kernelEPKmPmll,@function
        .size           _ZN2at6native50_GLOBAL__N__3c582233_17_PhiloxKeySplit_cu_381daa2325philox_key_fold_in_kernelEPKmPmll,(.L_x_8 - _ZN2at6native50_GLOBAL__N__3c582233_17_PhiloxKeySplit_cu_381daa2325philox_key_fold_in_kernelEPKmPmll)
        .other          _ZN2at6native50_GLOBAL__N__3c582233_17_PhiloxKeySplit_cu_381daa2325philox_key_fold_in_kernelEPKmPmll,@"STO_CUDA_ENTRY STV_DEFAULT"
_ZN2at6native50_GLOBAL__N__3c582233_17_PhiloxKeySplit_cu_381daa2325philox_key_fold_in_kernelEPKmPmll:
[----:B------:R-:W-:Y:S01]  /*0000*/  LDC R1, c[0x0][0x37c] ;  /* 0x0000df00ff017b82 */ /* 0x000fe20000000800 */
[----:B------:R-:W0:Y:S07]  /*0010*/  S2R R2, SR_TID.X ;  /* 0x0000000000027919 */ /* 0x000e2e0000002100 */
[----:B------:R-:W0:Y:S01]  /*0020*/  S2UR UR4, SR_CTAID.X ;  /* 0x00000000000479c3 */ /* 0x000e220000002500 */
[----:B------:R-:W1:Y:S01]  /*0030*/  LDCU.64 UR8, c[0x0][0x390] ;  /* 0x00007200ff0877ac */ /* 0x000e620008000a00 */
[----:B------:R-:W-:-:S06]  /*0040*/  IMAD.MOV.U32 R3, RZ, RZ, RZ ;  /* 0x000000ffff037224 */ /* 0x000fcc00078e00ff */
[----:B------:R-:W0:Y:S02]  /*0050*/  LDC R5, c[0x0][0x360] ;  /* 0x0000d800ff057b82 */ /* 0x000e240000000800 */
[----:B0-----:R-:W-:-:S03]  /*0060*/  IMAD.WIDE.U32 R6, R5, UR4, R2 ;  /* 0x0000000405067c25 */ /* 0x001fc6000f8e0002 */
[----:B-1----:R-:W-:-:S04]  /*0070*/  ISETP.GE.U32.AND P0, PT, R6, UR8, PT ;  /* 0x0000000806007c0c */ /* 0x002fc8000bf06070 */
[----:B------:R-:W-:-:S13]  /*0080*/  ISETP.GE.AND.EX P0, PT, R7, UR9, PT, P0 ;  /* 0x0000000907007c0c */ /* 0x000fda000bf06300 */
[----:B------:R-:W-:Y:S05]  /*0090*/  @P0 EXIT ;  /* 0x000000000000094d */ /* 0x000fea0003800000 */
[----:B------:R-:W0:Y:S01]  /*00a0*/  LDCU UR4, c[0x0][0x370] ;  /* 0x00006e00ff0477ac */ /* 0x000e220008000800 */
[----:B------:R-:W-:Y:S01]  /*00b0*/  IMAD.MOV.U32 R8, RZ, RZ, R6 ;  /* 0x000000ffff087224 */ /* 0x000fe200078e0006 */
[----:B------:R-:W1:Y:S03]  /*00c0*/  LDCU.64 UR6, c[0x0][0x358] ;  /* 0x00006b00ff0677ac */ /* 0x000e660008000a00 */
[C---:B------:R-:W-:Y:S01]  /*00d0*/  IMAD.SHL.U32 R9, R8.reuse, 0x10, RZ ;  /* 0x0000001008097824 */ /* 0x040fe200078e00ff */
[----:B------:R-:W-:Y:S01]  /*00e0*/  SHF.L.U64.HI R6, R8, 0x4, R7 ;  /* 0x0000000408067819 */ /* 0x000fe20000010207 */
[----:B------:R-:W2:Y:S01]  /*00f0*/  LDCU.64 UR10, c[0x0][0x398] ;  /* 0x00007300ff0a77ac */ /* 0x000ea20008000a00 */
[----:B0-----:R-:W-:-:S05]  /*0100*/  IMAD.WIDE.U32 R2, R5, UR4, RZ ;  /* 0x0000000405027c25 */ /* 0x001fca000f8e00ff */
[----:B-1----:R-:W-:-:S07]  /*0110*/  SHF.L.U64.HI R0, R2, 0x4, R3 ;  /* 0x0000000402007819 */ /* 0x002fce0000010203 */
.L_x_0:
[----:B0-----:R-:W0:Y:S02]  /*0120*/  LDC.64 R16, c[0x0][0x380] ;  /* 0x0000e000ff107b82 */ /* 0x001e240000000a00 */
[----:B0-----:R-:W-:-:S04]  /*0130*/  IADD3 R16, P0, P1, R9, 0x8, R16 ;  /* 0x0000000809107810 */ /* 0x001fc8000791e010 */
[----:B------:R-:W-:-:S05]  /*0140*/  IADD3.X R17, PT, PT, R6, R17, RZ, P0, P1 ;  /* 0x0000001106117210 */ /* 0x000fca00007e24ff */
[----:B------:R-:W2:Y:S04]  /*0150*/  LDG.E.64.CONSTANT R10, desc[UR6][R16.64] ;  /* 0x00000006100a7981 */ /* 0x000ea8000c1e9b00 */
[----:B------:R-:W3:Y:S01]  /*0160*/  LDG.E.64.CONSTANT R4, desc[UR6][R16.64+-0x8] ;  /* 0xfffff80610047981 */ /* 0x000ee2000c1e9b00 */
[----:B--2---:R-:W-:-:S04]  /*0170*/  IADD3 R14, P0, PT, R10, UR10, RZ ;  /* 0x0000000a0a0e7c10 */ /* 0x004fc8000ff1e0ff */
[----:B------:R-:W-:Y:S01]  /*0180*/  IADD3.X R11, PT, PT, R11, UR11, RZ, P0, !PT ;  /* 0x0000000b0b0b7c10 */ /* 0x000fe200087fe4ff */
[----:B------:R-:W-:Y:S01]  /*0190*/  IMAD.WIDE.U32 R14, R14, -0x2daee0ad, RZ ;  /* 0xd2511f530e0e7825 */ /* 0x000fe200078e00ff */
[----:B---3--:R-:W-:Y:S02]  /*01a0*/  IADD3 R19, PT, PT, R5, -0x4498517b, RZ ;  /* 0xbb67ae8505137810 */ /* 0x008fe40007ffe0ff */
[----:B------:R-:W-:Y:S02]  /*01b0*/  LOP3.LUT R10, R11, R4, RZ, 0x3c, !PT ;  /* 0x000000040b0a7212 */ /* 0x000fe400078e3cff */
[----:B------:R-:W-:Y:S01]  /*01c0*/  LOP3.LUT R12, R15, R5, RZ, 0x3c, !PT ;  /* 0x000000050f0c7212 */ /* 0x000fe200078e3cff */
[----:B------:R-:W-:Y:S02]  /*01d0*/  VIADD R15, R4, 0x9e3779b9 ;  /* 0x9e3779b9040f7836 */ /* 0x000fe40000000000 */
[----:B------:R-:W-:-:S04]  /*01e0*/  IMAD.WIDE.U32 R10, R10, -0x2daee0ad, RZ ;  /* 0xd2511f530a0a7825 */ /* 0x000fc800078e00ff */
[----:B------:R-:W-:Y:S01]  /*01f0*/  IMAD.WIDE.U32 R12, R12, -0x326172a9, RZ ;  /* 0xcd9e8d570c0c7825 */ /* 0x000fe200078e00ff */
[----:B------:R-:W-:-:S03]  /*0200*/  LOP3.LUT R14, R19, R14, R11, 0x96, !PT ;  /* 0x0000000e130e7212 */ /* 0x000fc600078e960b */
[----:B------:R-:W-:Y:S01]  /*0210*/  VIADD R11, R4, 0x3c6ef372 ;  /* 0x3c6ef372040b7836 */ /* 0x000fe20000000000 */
[----:B------:R-:W-:Y:S01]  /*0220*/  LOP3.LUT R16, R13, R15, RZ, 0x3c, !PT ;  /* 0x0000000f0d107212 */ /* 0x000fe200078e3cff */
[----:B------:R-:W-:Y:S01]  /*0230*/  IMAD.WIDE.U32 R14, R14, -0x326172a9, RZ ;  /* 0xcd9e8d570e0e7825 */ /* 0x000fe200078e00ff */
[----:B------:R-:W-:-:S03]  /*0240*/  IADD3 R13, PT, PT, R5, 0x76cf5d0a, RZ ;  /* 0x76cf5d0a050d7810 */ /* 0x000fc60007ffe0ff */
[----:B------:R-:W-:Y:S01]  /*0250*/  IMAD.WIDE.U32 R16, R16, -0x2daee0ad, RZ ;  /* 0xd2511f5310107825 */ /* 0x000fe200078e00ff */
[----:B------:R-:W-:-:S03]  /*0260*/  LOP3.LUT R11, R11, R15, R12, 0x96, !PT ;  /* 0x0000000f0b0b7212 */ /* 0x000fc600078e960c */
[----:B------:R-:W-:Y:S01]  /*0270*/  VIADD R15, R4, 0xdaa66d2b ;  /* 0xdaa66d2b040f7836 */ /* 0x000fe20000000000 */
[----:B------:R-:W-:Y:S01]  /*0280*/  LOP3.LUT R13, R13, R10, R17, 0x96, !PT ;  /* 0x0000000a0d0d7212 */ /* 0x000fe200078e9611 */
[----:B------:R-:W-:Y:S02]  /*0290*/  VIADD R17, R5, 0x32370b8f ;  /* 0x32370b8f05117836 */ /* 0x000fe40000000000 */
[----:B------:R-:W-:-:S04]  /*02a0*/  IMAD.WIDE.U32 R10, R11, -0x2daee0ad, RZ ;  /* 0xd2511f530b0a7825 */ /* 0x000fc800078e00ff */
[----:B------:R-:W-:Y:S01]  /*02b0*/  IMAD.WIDE.U32 R12, R13, -0x326172a9, RZ ;  /* 0xcd9e8d570d0c7825 */ /* 0x000fe200078e00ff */
[----:B------:R-:W-:Y:S02]  /*02c0*/  LOP3.LUT R17, R17, R16, R11, 0x96, !PT ;  /* 0x0000001011117212 */ /* 0x000fe400078e960b */
[----:B------:R-:W-:Y:S02]  /*02d0*/  IADD3 R11, PT, PT, R4, 0x78dde6e4, RZ ;  /* 0x78dde6e4040b7810 */ /* 0x000fe40007ffe0ff */
[----:B------:R-:W-:Y:S01]  /*02e0*/  LOP3.LUT R16, R15, R13, R14, 0x96, !PT ;  /* 0x0000000d0f107212 */ /* 0x000fe200078e960e */
[----:B------:R-:W-:-:S04]  /*02f0*/  IMAD.WIDE.U32 R14, R17, -0x326172a9, RZ ;  /* 0xcd9e8d57110e7825 */ /* 0x000fc800078e00ff */
[----:B------:R-:W-:Y:S01]  /*0300*/  IMAD.WIDE.U32 R16, R16, -0x2daee0ad, RZ ;  /* 0xd2511f5310107825 */ /* 0x000fe200078e00ff */
[----:B------:R-:W-:Y:S02]  /*0310*/  LOP3.LUT R12, R11, R15, R12, 0x96, !PT ;  /* 0x0000000f0b0c7212 */ /* 0x000fe400078e960c */
[----:B------:R-:W-:Y:S01]  /*0320*/  IADD3 R11, PT, PT, R4, 0x1715609d, RZ ;  /* 0x1715609d040b7810 */ /* 0x000fe20007ffe0ff */
[C---:B------:R-:W-:Y:S02]  /*0330*/  VIADD R13, R5.reuse, 0xed9eba14 ;  /* 0xed9eba14050d7836 */ /* 0x040fe40000000000 */
[----:B------:R-:W-:-:S03]  /*0340*/  VIADD R15, R5, 0xa9066899 ;  /* 0xa9066899050f7836 */ /* 0x000fc60000000000 */
[----:B------:R-:W-:Y:S01]  /*0350*/  LOP3.LUT R18, R13, R10, R17, 0x96, !PT ;  /* 0x0000000a0d127212 */ /* 0x000fe200078e9611 */
[----:B------:R-:W-:-:S04]  /*0360*/  IMAD.WIDE.U32 R12, R12, -0x2daee0ad, RZ ;  /* 0xd2511f530c0c7825 */ /* 0x000fc800078e00ff */
[----:B------:R-:W-:Y:S01]  /*0370*/  IMAD.WIDE.U32 R18, R18, -0x326172a9, RZ ;  /* 0xcd9e8d5712127825 */ /* 0x000fe200078e00ff */
[----:B------:R-:W-:-:S03]  /*0380*/  LOP3.LUT R15, R15, R16, R13, 0x96, !PT ;  /* 0x000000100f0f7212 */ /* 0x000fc600078e960d */
[----:B------:R-:W-:Y:S01]  /*0390*/  VIADD R13, R4, 0xb54cda56 ;  /* 0xb54cda56040d7836 */ /* 0x000fe20000000000 */
[----:B------:R-:W-:Y:S01]  /*03a0*/  LOP3.LUT R11, R11, R19, R14, 0x96, !PT ;  /* 0x000000130b0b7212 */ /* 0x000fe200078e960e */
[----:B------:R-:W-:-:S04]  /*03b0*/  IMAD.WIDE.U32 R14, R15, -0x326172a9, RZ ;  /* 0xcd9e8d570f0e7825 */ /* 0x000fc800078e00ff */
[----:B------:R-:W-:Y:S01]  /*03c0*/  IMAD.WIDE.U32 R16, R11, -0x2daee0ad, RZ ;  /* 0xd2511f530b107825 */ /* 0x000fe200078e00ff */
[----:B------:R-:W-:Y:S01]  /*03d0*/  LOP3.LUT R18, R13, R15, R18, 0x96, !PT ;  /* 0x0000000f0d127212 */ /* 0x000fe200078e9612 */
[----:B------:R-:W0:Y:S01]  /*03e0*/  LDC.64 R10, c[0x0][0x388] ;  /* 0x0000e200ff0a7b82 */ /* 0x000e220000000a00 */
[C---:B------:R-:W-:Y:S01]  /*03f0*/  IADD3 R15, PT, PT, R5.reuse, 0x1fd5c5a3, RZ ;  /* 0x1fd5c5a3050f7810 */ /* 0x040fe20007ffe0ff */
[----:B------:R-:W-:Y:S02]  /*0400*/  VIADD R19, R5, 0x646e171e ;  /* 0x646e171e05137836 */ /* 0x000fe40000000000 */
[----:B------:R-:W-:-:S03]  /*0410*/  VIADD R13, R4, 0x5384540f ;  /* 0x5384540f040d7836 */ /* 0x000fc60000000000 */
[----:B------:R-:W-:Y:S01]  /*0420*/  LOP3.LUT R20, R19, R12, R17, 0x96, !PT ;  /* 0x0000000c13147212 */ /* 0x000fe200078e9611 */
[----:B------:R-:W-:-:S04]  /*0430*/  IMAD.WIDE.U32 R18, R18, -0x2daee0ad, RZ ;  /* 0xd2511f5312127825 */ /* 0x000fc800078e00ff */
[----:B------:R-:W-:Y:S01]  /*0440*/  IMAD.WIDE.U32 R20, R20, -0x326172a9, RZ ;  /* 0xcd9e8d5714147825 */ /* 0x000fe200078e00ff */
[----:B------:R-:W-:Y:S02]  /*0450*/  LOP3.LUT R12, R15, R16, R19, 0x96, !PT ;  /* 0x000000100f0c7212 */ /* 0x000fe400078e9613 */
[----:B------:R-:W-:Y:S01]  /*0460*/  IADD3 R19, PT, PT, R5, -0x24c28bd8, RZ ;  /* 0xdb3d742805137810 */ /* 0x000fe20007ffe0ff */
[----:B------:R-:W-:Y:S01]  /*0470*/  VIADD R17, R4, 0xf1bbcdc8 ;  /* 0xf1bbcdc804117836 */ /* 0x000fe20000000000 */
[----:B------:R-:W-:Y:S01]  /*0480*/  LOP3.LUT R14, R13, R21, R14, 0x96, !PT ;  /* 0x000000150d0e7212 */ /* 0x000fe200078e960e */
[----:B------:R-:W-:-:S04]  /*0490*/  IMAD.WIDE.U32 R12, R12, -0x326172a9, RZ ;  /* 0xcd9e8d570c0c7825 */ /* 0x000fc800078e00ff */
[----:B------:R-:W-:Y:S01]  /*04a0*/  IMAD.WIDE.U32 R14, R14, -0x2daee0ad, RZ ;  /* 0xd2511f530e0e7825 */ /* 0x000fe200078e00ff */
[----:B------:R-:W-:Y:S02]  /*04b0*/  LOP3.LUT R17, R17, R13, R20, 0x96, !PT ;  /* 0x0000000d11117212 */ /* 0x000fe400078e9614 */
[----:B0-----:R-:W-:Y:S02]  /*04c0*/  IADD3 R10, P0, PT, R9, R10, RZ ;  /* 0x0000000a090a7210 */ /* 0x001fe40007f1e0ff */
[----:B------:R-:W-:Y:S01]  /*04d0*/  LOP3.LUT R16, R19, R18, R15, 0x96, !PT ;  /* 0x0000001213107212 */ /* 0x000fe200078e960f */
[----:B------:R-:W-:Y:S01]  /*04e0*/  VIADD R15, R5, 0x96a522ad ;  /* 0x96a522ad050f7836 */ /* 0x000fe20000000000 */
[----:B------:R-:W-:Y:S01]  /*04f0*/  IADD3.X R11, PT, PT, R6, R11, RZ, P0, !PT ;  /* 0x0000000b060b7210 */ /* 0x000fe200007fe4ff */
[----:B------:R-:W-:Y:S01]  /*0500*/  IMAD.WIDE.U32 R18, R17, -0x2daee0ad, RZ ;  /* 0xd2511f5311127825 */ /* 0x000fe200078e00ff */
[C---:B------:R-:W-:Y:S02]  /*0510*/  IADD3 R8, P0, PT, R2.reuse, R8, RZ ;  /* 0x0000000802087210 */ /* 0x040fe40007f1e0ff */
[----:B------:R-:W-:Y:S01]  /*0520*/  LEA R9, P1, R2, R9, 0x4 ;  /* 0x0000000902097211 */ /* 0x000fe200078220ff */
[----:B------:R-:W-:Y:S01]  /*0530*/  IMAD.WIDE.U32 R16, R16, -0x326172a9, RZ ;  /* 0xcd9e8d5710107825 */ /* 0x000fe200078e00ff */
[----:B------:R-:W-:-:S02]  /*0540*/  LOP3.LUT R14, R14, R15, R19, 0x96, !PT ;  /* 0x0000000f0e0e7212 */ /* 0x000fc400078e9613 */
[----:B------:R-:W-:Y:S01]  /*0550*/  IADD3.X R7, PT, PT, R3, R7, RZ, P0, !PT ;  /* 0x0000000703077210 */ /* 0x000fe200007fe4ff */
[----:B------:R-:W-:Y:S01]  /*0560*/  VIADD R5, R4, 0x8ff34781 ;  /* 0x8ff3478104057836 */ /* 0x000fe20000000000 */
[----:B------:R-:W-:Y:S01]  /*0570*/  ISETP.GE.U32.AND P0, PT, R8, UR8, PT ;  /* 0x0000000808007c0c */ /* 0x000fe2000bf06070 */
[----:B------:R-:W-:Y:S02]  /*0580*/  IMAD.MOV.U32 R15, RZ, RZ, R18 ;  /* 0x000000ffff0f7224 */ /* 0x000fe400078e0012 */
[----:B------:R-:W-:Y:S01]  /*0590*/  IMAD.MOV.U32 R13, RZ, RZ, R16 ;  /* 0x000000ffff0d7224 */ /* 0x000fe200078e0010 */
[----:B------:R-:W-:Y:S01]  /*05a0*/  LOP3.LUT R12, R12, R17, R5, 0x96, !PT ;  /* 0x000000110c0c7212 */ /* 0x000fe200078e9605 */
[----:B------:R-:W-:Y:S01]  /*05b0*/  IMAD.X R6, R6, 0x1, R0, P1 ;  /* 0x0000000106067824 */ /* 0x000fe200008e0600 */
[----:B------:R0:W-:Y:S01]  /*05c0*/  STG.E.64 desc[UR6][R10.64+0x8], R14 ;  /* 0x0000080e0a007986 */ /* 0x0001e2000c101b06 */
[----:B------:R-:W-:-:S03]  /*05d0*/  ISETP.GE.AND.EX P0, PT, R7, UR9, PT, P0 ;  /* 0x0000000907007c0c */ /* 0x000fc6000bf06300 */
[----:B------:R0:W-:Y:S10]  /*05e0*/  STG.E.64 desc[UR6][R10.64], R12 ;  /* 0x0000000c0a007986 */ /* 0x0001f4000c101b06 */
[----:B------:R-:W-:Y:S05]  /*05f0*/  @!P0 BRA `(.L_x_0) ;  /* 0xfffffff800c88947 */ /* 0x000fea000383ffff */
[----:B------:R-:W-:Y:S05]  /*0600*/  EXIT ;  /* 0x000000000000794d */ /* 0x000fea0003800000 */
.L_x_1:
[----:B------:R-:W-:-:S00]  /*0610*/  BRA `(.L_x_1) ;  /* 0xfffffffc00fc7947 */ /* 0x000fc0000383ffff */
[----:B------:R-:W-:-:S00]  /*0620*/  NOP ;  /* 0x0000000000007918 */ /* 0x000fc00000000000 */
        /* <DEDUP_REMOVED lines=13> */
.L_x_8:


//--------------------- .text._ZN2at6native50_GLOBAL__N__3c582233_17_PhiloxKeySplit_cu_381daa2323philox_key_split_kernelEPKmPmll --------------------------
	.section	.text._ZN2at6native50_GLOBAL__N__3c582233_17_PhiloxKeySplit_cu_381daa2323philox_key_split_kernelEPKmPmll,"ax",@progbits
	.align	128
.text._ZN2at6native50_GLOBAL__N__3c582233_17_PhiloxKeySplit_cu_381daa2323philox_key_split_kernelEPKmPmll:
        .type           _ZN2at6native50_GLOBAL__N__3c582233_17_PhiloxKeySplit_cu_381daa2323philox_key_split_kernelEPKmPmll,@function
        .size           _ZN2at6native50_GLOBAL__N__3c582233_17_PhiloxKeySplit_cu_381daa2323philox_key_split_kernelEPKmPmll,(.L_x_9 - _ZN2at6native50_GLOBAL__N__3c582233_17_PhiloxKeySplit_cu_381daa2323philox_key_split_kernelEPKmPmll)
        .other          _ZN2at6native50_GLOBAL__N__3c582233_17_PhiloxKeySplit_cu_381daa2323philox_key_split_kernelEPKmPmll,@"STO_CUDA_ENTRY STV_DEFAULT"
_ZN2at6native50_GLOBAL__N__3c582233_17_PhiloxKeySplit_cu_381daa2323philox_key_split_kernelEPKmPmll:
[----:B------:R-:W-:Y:S01]  /*0000*/  LDC R1, c[0x0][0x37c] ;  /* 0x0000df00ff017b82 */ /* 0x000fe20000000800 */
[----:B------:R-:W0:Y:S07]  /*0010*/  S2R R0, SR_TID.X ;  /* 0x0000000000007919 */ /* 0x000e2e0000002100 */
[----:B------:R-:W1:Y:S01]  /*0020*/  S2UR UR4, SR_CTAID.X ;  /* 0x00000000000479c3 */ /* 0x000e620000002500 */
[----:B------:R-:W1:Y:S01]  /*0030*/  LDCU UR6, c[0x0][0x360] ;  /* 0x00006c00ff0677ac */ /* 0x000e620008000800 */
[----:B------:R-:W2:Y:S02]  /*0040*/  LDCU.128 UR12, c[0x0][0x390] ;  /* 0x00007200ff0c77ac */ /* 0x000ea40008000c00 */
[----:B--2---:R-:W-:-:S02]  /*0050*/  UIMAD UR7, UR15, UR12, URZ ;  /* 0x0000000c0f0772a4 */ /* 0x004fc4000f8e02ff */
[----:B-1----:R-:W-:Y:S02]  /*0060*/  UIMAD.WIDE.U32 UR4, UR4, UR6, URZ ;  /* 0x00000006040472a5 */ /* 0x002fe4000f8e00ff */
[----:B------:R-:W-:Y:S02]  /*0070*/  UIMAD.WIDE.U32 UR8, UR14, UR12, URZ ;  /* 0x0000000c0e0872a5 */ /* 0x000fe4000f8e00ff */
[----:B------:R-:W-:Y:S02]  /*0080*/  UIMAD UR7, UR14, UR13, UR7 ;  /* 0x0000000d0e0772a4 */ /* 0x000fe4000f8e0207 */
[----:B0-----:R-:W-:Y:S02]  /*0090*/  IADD3 R2, P1, PT, R0, UR4, RZ ;  /* 0x0000000400027c10 */ /* 0x001fe4000ff3e0ff */
[----:B------:R-:W-:Y:S02]  /*00a0*/  UIADD3 UR12, UPT, UPT, UR9, UR7, URZ ;  /* 0x00000007090c7290 */ /* 0x000fe4000fffe0ff */
[----:B------:R-:W-:Y:S01]  /*00b0*/  ISETP.GE.U32.AND P0, PT, R2, UR8, PT ;  /* 0x0000000802007c0c */ /* 0x000fe2000bf06070 */
[----:B------:R-:W-:-:S05]  /*00c0*/  IMAD.X R2, RZ, RZ, UR5, P1 ;  /* 0x00000005ff027e24 */ /* 0x000fca00088e06ff */
[----:B------:R-:W-:-:S13]  /*00d0*/  ISETP.GE.AND.EX P0, PT, R2, UR12, PT, P0 ;  /* 0x0000000c02007c0c */ /* 0x000fda000bf06300 */
[----:B------:R-:W-:Y:S05]  /*00e0*/  @P0 EXIT ;  /* 0x000000000000094d */ /* 0x000fea0003800000 */
[----:B------:R-:W0:Y:S01]  /*00f0*/  LDCU UR7, c[0x0][0x370] ;  /* 0x00006e00ff0777ac */ /* 0x000e220008000800 */
[----:B------:R-:W-:Y:S01]  /*0100*/  BSSY.RECONVERGENT B0, `(.L_x_2) ;  /* 0x0000083000007945 */ /* 0x000fe20003800200 */
[----:B------:R-:W-:Y:S01]  /*0110*/  IMAD.MOV.U32 R6, RZ, RZ, RZ ;  /* 0x000000ffff067224 */ /* 0x000fe200078e00ff */
[----:B------:R-:W1:Y:S01]  /*0120*/  LDCU.64 UR14, c[0x0][0x358] ;  /* 0x00006b00ff0e77ac */ /* 0x000e620008000a00 */
[----:B------:R-:W2:Y:S01]  /*0130*/  LDCU UR13, c[0x0][0x394] ;  /* 0x00007280ff0d77ac */ /* 0x000ea20008000800 */
[----:B------:R-:W3:Y:S01]  /*0140*/  LDCU UR22, c[0x0][0x390] ;  /* 0x00007200ff1677ac */ /* 0x000ee20008000800 */
[----:B------:R-:W4:Y:S01]  /*0150*/  LDCU.64 UR24, c[0x0][0x390] ;  /* 0x00007200ff1877ac */ /* 0x000f220008000a00 */
[----:B------:R-:W1:Y:S01]  /*0160*/  LDCU.128 UR16, c[0x0][0x380] ;  /* 0x00007000ff1077ac */ /* 0x000e620008000c00 */
[----:B0-----:R-:W-:-:S12]  /*0170*/  UIMAD.WIDE.U32 UR6, UR7, UR6, URZ ;  /* 0x00000006070672a5 */ /* 0x001fd8000f8e00ff */
.L_x_6:
[----:B------:R-:W-:Y:S01]  /*0180*/  IADD3 R8, P0, PT, R0, UR4, RZ ;  /* 0x0000000400087c10 */ /* 0x000fe2000ff1e0ff */
[----:B--2---:R-:W-:Y:S01]  /*0190*/  IMAD.U32 R7, RZ, RZ, UR13 ;  /* 0x0000000dff077e24 */ /* 0x004fe2000f8e00ff */
[----:B------:R-:W-:Y:S02]  /*01a0*/  BSSY.RECONVERGENT B1, `(.L_x_3) ;  /* 0x0000028000017945 */ /* 0x000fe40003800200 */
[----:B------:R-:W-:-:S04]  /*01b0*/  IADD3.X R9, PT, PT, R6, UR5, RZ, P0, !PT ;  /* 0x0000000506097c10 */ /* 0x000fc800087fe4ff */
[----:B------:R-:W-:-:S04]  /*01c0*/  LOP3.LUT R2, R9, R7, RZ, 0xfc, !PT ;  /* 0x0000000709027212 */ /* 0x000fc800078efcff */
[----:B------:R-:W-:-:S13]  /*01d0*/  ISETP.NE.U32.AND P0, PT, R2, RZ, PT ;  /* 0x000000ff0200720c */ /* 0x000fda0003f05070 */
[----:B------:R-:W-:Y:S05]  /*01e0*/  @P0 BRA `(.L_x_4) ;  /* 0x0000000000640947 */ /* 0x000fea0003800000 */
[----:B---3--:R-:W-:Y:S01]  /*01f0*/  MOV R11, UR22 ;  /* 0x00000016000b7c02 */ /* 0x008fe20008000f00 */
[----:B------:R-:W-:-:S03]  /*0200*/  IMAD.MOV.U32 R9, RZ, RZ, RZ ;  /* 0x000000ffff097224 */ /* 0x000fc600078e00ff */
[----:B------:R-:W0:Y:S01]  /*0210*/  I2F.U32.RP R4, R11 ;  /* 0x0000000b00047306 */ /* 0x000e220000209000 */
[----:B------:R-:W-:-:S07]  /*0220*/  ISETP.NE.U32.AND P2, PT, R11, RZ, PT ;  /* 0x000000ff0b00720c */ /* 0x000fce0003f45070 */
[----:B0-----:R-:W0:Y:S02]  /*0230*/  MUFU.RCP R4, R4 ;  /* 0x0000000400047308 */ /* 0x001e240000001000 */
[----:B0-----:R-:W-:-:S06]  /*0240*/  VIADD R2, R4, 0xffffffe ;  /* 0x0ffffffe04027836 */ /* 0x001fcc0000000000 */
[----:B------:R0:W2:Y:S02]  /*0250*/  F2I.FTZ.U32.TRUNC.NTZ R3, R2 ;  /* 0x0000000200037305 */ /* 0x0000a4000021f000 */
[----:B0-----:R-:W-:Y:S02]  /*0260*/  IMAD.MOV.U32 R2, RZ, RZ, RZ ;  /* 0x000000ffff027224 */ /* 0x001fe400078e00ff */
[----:B--2---:R-:W-:-:S04]  /*0270*/  IMAD R5, R3, R11, RZ ;  /* 0x0000000b03057224 */ /* 0x004fc800078e02ff */
[----:B------:R-:W-:-:S04]  /*0280*/  IMAD.MOV R5, RZ, RZ, -R5 ;  /* 0x000000ffff057224 */ /* 0x000fc800078e0a05 */
[----:B------:R-:W-:-:S04]  /*0290*/  IMAD.HI.U32 R3, R3, R5, R2 ;  /* 0x0000000503037227 */ /* 0x000fc800078e0002 */
[----:B------:R-:W-:Y:S02]  /*02a0*/  IMAD.MOV.U32 R5, RZ, RZ, RZ ;  /* 0x000000ffff057224 */ /* 0x000fe400078e00ff */
[----:B------:R-:W-:-:S05]  /*02b0*/  IMAD.HI.U32 R3, R3, R8, RZ ;  /* 0x0000000803037227 */ /* 0x000fca00078e00ff */
[----:B------:R-:W-:-:S05]  /*02c0*/  IADD3 R10, PT, PT, -R3, RZ, RZ ;  /* 0x000000ff030a7210 */ /* 0x000fca0007ffe1ff */
[----:B------:R-:W-:-:S05]  /*02d0*/  IMAD R10, R11, R10, R8 ;  /* 0x0000000a0b0a7224 */ /* 0x000fca00078e0208 */
[----:B------:R-:W-:-:S13]  /*02e0*/  ISETP.GE.U32.AND P0, PT, R10, R11, PT ;  /* 0x0000000b0a00720c */ /* 0x000fda0003f06070 */
[----:B------:R-:W-:Y:S02]  /*02f0*/  @P0 IMAD.IADD R10, R10, 0x1, -R11 ;  /* 0x000000010a0a0824 */ /* 0x000fe400078e0a0b */
[----:B------:R-:W-:-:S03]  /*0300*/  @P0 VIADD R3, R3, 0x1 ;  /* 0x0000000103030836 */ /* 0x000fc60000000000 */
[----:B------:R-:W-:-:S13]  /*0310*/  ISETP.GE.U32.AND P1, PT, R10, R11, PT ;  /* 0x0000000b0a00720c */ /* 0x000fda0003f26070 */
[----:B------:R-:W-:Y:S01]  /*0320*/  @P1 VIADD R3, R3, 0x1 ;  /* 0x0000000103031836 */ /* 0x000fe20000000000 */
[----:B------:R-:W-:-:S04]  /*0330*/  @!P2 LOP3.LUT R3, RZ, R11, RZ, 0x33, !PT ;  /* 0x0000000bff03a212 */ /* 0x000fc800078e33ff */
[----:B------:R-:W-:Y:S01]  /*0340*/  IADD3 R2, PT, PT, -R3, RZ, RZ ;  /* 0x000000ff03027210 */ /* 0x000fe20007ffe1ff */
[----:B------:R-:W-:-:S04]  /*0350*/  IMAD.MOV.U32 R4, RZ, RZ, R3 ;  /* 0x000000ffff047224 */ /* 0x000fc800078e0003 */
[----:B------:R-:W-:Y:S01]  /*0360*/  IMAD R8, R11, R2, R8 ;  /* 0x000000020b087224 */ /* 0x000fe200078e0208 */
[----:B------:R-:W-:Y:S06]  /*0370*/  BRA `(.L_x_5) ;  /* 0x0000000000287947 */ /* 0x000fec0003800000 */
.L_x_4:
[----:B------:R-:W-:-:S07]  /*0380*/  MOV R2, 0x3a0 ;  /* 0x000003a000027802 */ /* 0x000fce0000000f00 */
[----:B-1-34-:R-:W-:Y:S05]  /*0390*/  CALL.REL.NOINC `($__internal_0_$__cuda_sm20_div_s64) ;  /* 0x00000004006c7944 */ /* 0x01afea0003c00000 */
[----:B------:R-:W-:Y:S01]  /*03a0*/  IADD3 R3, P0, PT, RZ, -R4, RZ ;  /* 0x80000004ff037210 */ /* 0x000fe20007f1e0ff */
[----:B------:R-:W-:Y:S01]  /*03b0*/  IMAD.U32 R7, RZ, RZ, UR25 ;  /* 0x00000019ff077e24 */ /* 0x000fe2000f8e00ff */
[----:B------:R-:W-:-:S03]  /*03c0*/  MOV R11, UR24 ;  /* 0x00000018000b7c02 */ /* 0x000fc60008000f00 */
[----:B------:R-:W-:Y:S02]  /*03d0*/  IMAD.X R2, RZ, RZ, ~R5, P0 ;  /* 0x000000ffff027224 */ /* 0x000fe400000e0e05 */
[----:B------:R-:W-:-:S04]  /*03e0*/  IMAD.WIDE.U32 R8, R3, R11, R8 ;  /* 0x0000000b03087225 */ /* 0x000fc800078e0008 */
[----:B------:R-:W-:-:S04]  /*03f0*/  IMAD R2, R2, R11, RZ ;  /* 0x0000000b02027224 */ /* 0x000fc800078e02ff */
[----:B------:R-:W-:-:S05]  /*0400*/  IMAD R3, R3, R7, R2 ;  /* 0x0000000703037224 */ /* 0x000fca00078e0202 */
[----:B------:R-:W-:-:S07]  /*0410*/  IADD3 R9, PT, PT, R9, R3, RZ ;  /* 0x0000000309097210 */ /* 0x000fce0007ffe0ff */
.L_x_5:
[----:B-1--4-:R-:W-:Y:S05]  /*0420*/  BSYNC.RECONVERGENT B1 ;  /* 0x0000000000017941 */ /* 0x012fea0003800200 */
.L_x_3:
[----:B------:R-:W-:-:S04]  /*0430*/  LEA R18, P0, R8, UR16, 0x4 ;  /* 0x0000001008127c11 */ /* 0x000fc8000f8020ff */
[----:B------:R-:W-:-:S05]  /*0440*/  LEA.HI.X R19, R8, UR17, R9, 0x4, P0 ;  /* 0x0000001108137c11 */ /* 0x000fca00080f2409 */
[----:B------:R-:W2:Y:S04]  /*0450*/  LDG.E.64.CONSTANT R14, desc[UR14][R18.64+0x8] ;  /* 0x0000080e120e7981 */ /* 0x000ea8000c1e9b00 */
[----:B------:R-:W3:Y:S01]  /*0460*/  LDG.E.64.CONSTANT R2, desc[UR14][R18.64] ;  /* 0x0000000e12027981 */ /* 0x000ee2000c1e9b00 */
[----:B------:R-:W-:Y:S01]  /*0470*/  IMAD.WIDE.U32 R8, R4, R11, R8 ;  /* 0x0000000b04087225 */ /* 0x000fe200078e0008 */
[----:B--2---:R-:W-:Y:S02]  /*0480*/  IADD3 R12, P0, PT, R14, R4, RZ ;  /* 0x000000040e0c7210 */ /* 0x004fe40007f1e0ff */
[----:B---3--:R-:W-:-:S03]  /*0490*/  IADD3 R21, PT, PT, R3, -0x4498517b, RZ ;  /* 0xbb67ae8503157810 */ /* 0x008fc60007ffe0ff */
[----:B------:R-:W-:-:S04]  /*04a0*/  IMAD.WIDE.U32 R12, R12, -0x2daee0ad, RZ ;  /* 0xd2511f530c0c7825 */ /* 0x000fc800078e00ff */
[----:B------:R-:W-:Y:S01]  /*04b0*/  IMAD.X R15, R15, 0x1, R5, P0 ;  /* 0x000000010f0f7824 */ /* 0x000fe200000e0605 */
[----:B------:R-:W-:Y:S01]  /*04c0*/  LOP3.LUT R14, R13, R3, RZ, 0x3c, !PT ;  /* 0x000000030d0e7212 */ /* 0x000fe200078e3cff */
[----:B------:R-:W-:Y:S02]  /*04d0*/  VIADD R13, R2, 0x9e3779b9 ;  /* 0x9e3779b9020d7836 */ /* 0x000fe40000000000 */
[----:B------:R-:W-:Y:S01]  /*04e0*/  IMAD R5, R5, R11, RZ ;  /* 0x0000000b05057224 */ /* 0x000fe200078e02ff */
[----:B------:R-:W-:Y:S01]  /*04f0*/  LOP3.LUT R16, R15, R2, RZ, 0x3c, !PT ;  /* 0x000000020f107212 */ /* 0x000fe200078e3cff */
[----:B------:R-:W-:-:S04]  /*0500*/  IMAD.WIDE.U32 R14, R14, -0x326172a9, RZ ;  /* 0xcd9e8d570e0e7825 */ /* 0x000fc800078e00ff */
[----:B------:R-:W-:Y:S01]  /*0510*/  IMAD.WIDE.U32 R16, R16, -0x2daee0ad, RZ ;  /* 0xd2511f5310107825 */ /* 0x000fe200078e00ff */
[----:B------:R-:W-:-:S03]  /*0520*/  LOP3.LUT R13, R15, R13, RZ, 0x3c, !PT ;  /* 0x0000000d0f0d7212 */ /* 0x000fc600078e3cff */
[----:B------:R-:W-:Y:S01]  /*0530*/  VIADD R15, R2, 0x3c6ef372 ;  /* 0x3c6ef372020f7836 */ /* 0x000fe20000000000 */
[----:B------:R-:W-:Y:S01]  /*0540*/  LOP3.LUT R18, R21, R12, R17, 0x96, !PT ;  /* 0x0000000c15127212 */ /* 0x000fe200078e9611 */
[----:B------:R-:W-:-:S04]  /*0550*/  IMAD.WIDE.U32 R12, R13, -0x2daee0ad, RZ ;  /* 0xd2511f530d0c7825 */ /* 0x000fc800078e00ff */
[----:B------:R-:W-:Y:S02]  /*0560*/  VIADD R17, R3, 0x76cf5d0a ;  /* 0x76cf5d0a03117836 */ /* 0x000fe40000000000 */
[----:B------:R-:W-:-:S03]  /*0570*/  IMAD.WIDE.U32 R18, R18, -0x326172a9, RZ ;  /* 0xcd9e8d5712127825 */ /* 0x000fc600078e00ff */
[----:B------:R-:W-:Y:S01]  /*0580*/  LOP3.LUT R17, R17, R16, R13, 0x96, !PT ;  /* 0x0000001011117212 */ /* 0x000fe200078e960d */
[----:B------:R-:W-:Y:S01]  /*0590*/  IMAD R7, R4, R7, R5 ;  /* 0x0000000704077224 */ /* 0x000fe200078e0205 */
[----:B------:R-:W-:Y:S01]  /*05a0*/  LOP3.LUT R16, R15, R19, R14, 0x96, !PT ;  /* 0x000000130f107212 */ /* 0x000fe200078e960e */
[----:B------:R-:W-:Y:S01]  /*05b0*/  VIADD R19, R3, 0x32370b8f ;  /* 0x32370b8f03137836 */ /* 0x000fe20000000000 */
[----:B------:R-:W-:Y:S01]  /*05c0*/  IADD3 R13, PT, PT, R2, -0x255992d5, RZ ;  /* 0xdaa66d2b020d7810 */ /* 0x000fe20007ffe0ff */
[----:B------:R-:W-:-:S04]  /*05d0*/  IMAD.WIDE.U32 R14, R17, -0x326172a9, RZ ;  /* 0xcd9e8d57110e7825 */ /* 0x000fc800078e00ff */
[----:B------:R-:W-:Y:S01]  /*05e0*/  IMAD.WIDE.U32 R16, R16, -0x2daee0ad, RZ ;  /* 0xd2511f5310107825 */ /* 0x000fe200078e00ff */
[----:B------:R-:W-:Y:S02]  /*05f0*/  LOP3.LUT R13, R13, R15, R18, 0x96, !PT ;  /* 0x0000000f0d0d7212 */ /* 0x000fe400078e9612 */
[----:B------:R-:W-:Y:S01]  /*0600*/  IADD3 R15, PT, PT, R2, 0x78dde6e4, RZ ;  /* 0x78dde6e4020f7810 */ /* 0x000fe20007ffe0ff */
[----:B------:R-:W-:Y:S01]  /*0610*/  IMAD.IADD R7, R9, 0x1, R7 ;  /* 0x0000000109077824 */ /* 0x000fe200078e0207 */
[----:B------:R-:W-:Y:S01]  /*0620*/  LOP3.LUT R19, R19, R12, R17, 0x96, !PT ;  /* 0x0000000c13137212 */ /* 0x000fe200078e9611 */
[----:B------:R-:W-:-:S04]  /*0630*/  IMAD.WIDE.U32 R12, R13, -0x2daee0ad, RZ ;  /* 0xd2511f530d0c7825 */ /* 0x000fc800078e00ff */
[----:B------:R-:W-:Y:S02]  /*0640*/  VIADD R17, R3, 0xed9eba14 ;  /* 0xed9eba1403117836 */ /* 0x000fe40000000000 */
[----:B------:R-:W-:-:S03]  /*0650*/  IMAD.WIDE.U32 R18, R19, -0x326172a9, RZ ;  /* 0xcd9e8d5713127825 */ /* 0x000fc600078e00ff */
[----:B------:R-:W-:Y:S01]  /*0660*/  LOP3.LUT R17, R17, R16, R13, 0x96, !PT ;  /* 0x0000001011117212 */ /* 0x000fe200078e960d */
[----:B------:R-:W-:Y:S01]  /*0670*/  VIADD R13, R2, 0x1715609d ;  /* 0x1715609d020d7836 */ /* 0x000fe20000000000 */
[----:B------:R-:W-:Y:S01]  /*0680*/  LOP3.LUT R16, R15, R19, R14, 0x96, !PT ;  /* 0x000000130f107212 */ /* 0x000fe200078e960e */
[----:B------:R-:W-:Y:S02]  /*0690*/  VIADD R19, R3, 0xa9066899 ;  /* 0xa906689903137836 */ /* 0x000fe40000000000 */
[----:B------:R-:W-:-:S04]  /*06a0*/  IMAD.WIDE.U32 R14, R17, -0x326172a9, RZ ;  /* 0xcd9e8d57110e7825 */ /* 0x000fc800078e00ff */
[----:B------:R-:W-:Y:S01]  /*06b0*/  IMAD.WIDE.U32 R16, R16, -0x2daee0ad, RZ ;  /* 0xd2511f5310107825 */ /* 0x000fe200078e00ff */
[----:B------:R-:W-:-:S03]  /*06c0*/  LOP3.LUT R13, R13, R15, R18, 0x96, !PT ;  /* 0x0000000f0d0d7212 */ /* 0x000fc600078e9612 */
[----:B------:R-:W-:Y:S01]  /*06d0*/  VIADD R15, R2, 0xb54cda56 ;  /* 0xb54cda56020f7836 */ /* 0x000fe20000000000 */
[----:B------:R-:W-:Y:S01]  /*06e0*/  LOP3.LUT R19, R19, R12, R17, 0x96, !PT ;  /* 0x0000000c13137212 */ /* 0x000fe200078e9611 */
[----:B------:R-:W-:Y:S01]  /*06f0*/  IMAD.WIDE.U32 R12, R13, -0x2daee0ad, RZ ;  /* 0xd2511f530d0c7825 */ /* 0x000fe200078e00ff */
[----:B------:R-:W-:-:S03]  /*0700*/  IADD3 R17, PT, PT, R3, 0x646e171e, RZ ;  /* 0x646e171e03117810 */ /* 0x000fc60007ffe0ff */
[----:B------:R-:W-:Y:S01]  /*0710*/  IMAD.WIDE.U32 R18, R19, -0x326172a9, RZ ;  /* 0xcd9e8d5713127825 */ /* 0x000fe200078e00ff */
[----:B------:R-:W-:-:S03]  /*0720*/  LOP3.LUT R17, R17, R16, R13, 0x96, !PT ;  /* 0x0000001011117212 */ /* 0x000fc600078e960d */
[----:B------:R-:W-:Y:S01]  /*0730*/  VIADD R13, R2, 0x5384540f ;  /* 0x5384540f020d7836 */ /* 0x000fe20000000000 */
[----:B------:R-:W-:Y:S01]  /*0740*/  LOP3.LUT R15, R15, R19, R14, 0x96, !PT ;  /* 0x000000130f0f7212 */ /* 0x000fe200078e960e */
[----:B------:R-:W-:-:S04]  /*0750*/  IMAD.WIDE.U32 R16, R17, -0x326172a9, RZ ;  /* 0xcd9e8d5711107825 */ /* 0x000fc800078e00ff */
[----:B------:R-:W-:Y:S01]  /*0760*/  IMAD.WIDE.U32 R20, R15, -0x2daee0ad, RZ ;  /* 0xd2511f530f147825 */ /* 0x000fe200078e00ff */
[----:B------:R-:W-:Y:S02]  /*0770*/  IADD3 R15, PT, PT, R3, 0x1fd5c5a3, RZ ;  /* 0x1fd5c5a3030f7810 */ /* 0x000fe40007ffe0ff */
[----:B------:R-:W-:Y:S01]  /*0780*/  LOP3.LUT R13, R13, R17, R18, 0x96, !PT ;  /* 0x000000110d0d7212 */ /* 0x000fe200078e9612 */
[----:B------:R-:W-:Y:S01]  /*0790*/  VIADD R19, R3, 0xdb3d7428 ;  /* 0xdb3d742803137836 */ /* 0x000fe20000000000 */
[----:B------:R-:W-:Y:S01]  /*07a0*/  LOP3.LUT R15, R15, R12, R21, 0x96, !PT ;  /* 0x0000000c0f0f7212 */ /* 0x000fe200078e9615 */
[----:B------:R-:W-:Y:S02]  /*07b0*/  VIADD R17, R2, 0xf1bbcdc8 ;  /* 0xf1bbcdc802117836 */ /* 0x000fe40000000000 */
[----:B------:R-:W-:-:S04]  /*07c0*/  IMAD.WIDE.U32 R12, R13, -0x2daee0ad, RZ ;  /* 0xd2511f530d0c7825 */ /* 0x000fc800078e00ff */
[----:B------:R-:W-:Y:S01]  /*07d0*/  IMAD.WIDE.U32 R14, R15, -0x326172a9, RZ ;  /* 0xcd9e8d570f0e7825 */ /* 0x000fe200078e00ff */
[----:B------:R-:W-:Y:S02]  /*07e0*/  LOP3.LUT R10, R19, R20, R13, 0x96, !PT ;  /* 0x00000014130a7212 */ /* 0x000fe400078e960d */
[----:B------:R-:W-:Y:S01]  /*07f0*/  IADD3 R13, PT, PT, R3, -0x695add53, RZ ;  /* 0x96a522ad030d7810 */ /* 0x000fe20007ffe0ff */
[----:B------:R-:W-:Y:S01]  /*0800*/  VIADD R3, R2, 0x8ff34781 ;  /* 0x8ff3478102037836 */ /* 0x000fe20000000000 */
[----:B------:R-:W-:Y:S01]  /*0810*/  LOP3.LUT R17, R17, R15, R16, 0x96, !PT ;  /* 0x0000000f11117212 */ /* 0x000fe200078e9610 */
[----:B------:R-:W-:Y:S01]  /*0820*/  IMAD.WIDE.U32 R10, R10, -0x326172a9, RZ ;  /* 0xcd9e8d570a0a7825 */ /* 0x000fe200078e00ff */
[----:B------:R-:W-:-:S03]  /*0830*/  LEA R2, P0, R8, UR18, 0x4 ;  /* 0x0000001208027c11 */ /* 0x000fc6000f8020ff */
[----:B------:R-:W-:Y:S01]  /*0840*/  IMAD.WIDE.U32 R4, R17, -0x2daee0ad, RZ ;  /* 0xd2511f5311047825 */ /* 0x000fe200078e00ff */
[----:B------:R-:W-:Y:S02]  /*0850*/  LOP3.LUT R14, R14, R11, R3, 0x96, !PT ;  /* 0x0000000b0e0e7212 */ /* 0x000fe400078e9603 */
[----:B------:R-:W-:Y:S01]  /*0860*/  LEA.HI.X R3, R8, UR19, R7, 0x4, P0 ;  /* 0x0000001308037c11 */ /* 0x000fe200080f2407 */
[----:B------:R-:W-:Y:S01]  /*0870*/  IMAD.MOV.U32 R15, RZ, RZ, R10 ;  /* 0x000000ffff0f7224 */ /* 0x000fe200078e000a */
[----:B------:R-:W-:Y:S02]  /*0880*/  IADD3 R0, P0, PT, R0, UR6, RZ ;  /* 0x0000000600007c10 */ /* 0x000fe4000ff1e0ff */
[----:B------:R-:W-:Y:S02]  /*0890*/  LOP3.LUT R12, R12, R13, R5, 0x96, !PT ;  /* 0x0000000d0c0c7212 */ /* 0x000fe400078e9605 */
[----:B------:R-:W-:Y:S01]  /*08a0*/  MOV R13, R4 ;  /* 0x00000004000d7202 */ /* 0x000fe20000000f00 */
[----:B------:R0:W-:Y:S01]  /*08b0*/  STG.E.64 desc[UR14][R2.64], R14 ;  /* 0x0000000e02007986 */ /* 0x0001e2000c101b0e */
[----:B------:R-:W-:-:S02]  /*08c0*/  IADD3 R4, P1, PT, R0, UR4, RZ ;  /* 0x0000000400047c10 */ /* 0x000fc4000ff3e0ff */
[----:B------:R-:W-:Y:S01]  /*08d0*/  IADD3.X R6, PT, PT, R6, UR7, RZ, P0, !PT ;  /* 0x0000000706067c10 */ /* 0x000fe200087fe4ff */
[----:B------:R0:W-:Y:S01]  /*08e0*/  STG.E.64 desc[UR14][R2.64+0x8], R12 ;  /* 0x0000080c02007986 */ /* 0x0001e2000c101b0e */
[----:B------:R-:W-:Y:S02]  /*08f0*/  ISETP.GE.U32.AND P0, PT, R4, UR8, PT ;  /* 0x0000000804007c0c */ /* 0x000fe4000bf06070 */
[----:B------:R-:W-:-:S04]  /*0900*/  IADD3.X R4, PT, PT, R6, UR5, RZ, P1, !PT ;  /* 0x0000000506047c10 */ /* 0x000fc80008ffe4ff */
[----:B------:R-:W-:-:S13]  /*0910*/  ISETP.GE.AND.EX P0, PT, R4, UR12, PT, P0 ;  /* 0x0000000c04007c0c */ /* 0x000fda000bf06300 */
[----:B0-----:R-:W-:Y:S05]  /*0920*/  @!P0 BRA `(.L_x_6) ;  /* 0xfffffff800148947 */ /* 0x001fea000383ffff */
[----:B------:R-:W-:Y:S05]  /*0930*/  BSYNC.RECONVERGENT B0 ;  /* 0x0000000000007941 */ /* 0x000fea0003800200 */
.L_x_2:
[----:B------:R-:W-:Y:S05]  /*0940*/  EXIT ;  /* 0x000000000000794d */ /* 0x000fea0003800000 */
        .weak           $__internal_0_$__cuda_sm20_div_s64
        .type           $__internal_0_$__cuda_sm20_div_s64,@function
        .size           $__internal_0_$__cuda_sm20_div_s64,(.L_x_9 - $__internal_0_$__cuda_sm20_div_s64)
$__internal_0_$__cuda_sm20_div_s64:
[----:B------:R-:W0:Y:S01]  /*0950*/  LDCU.64 UR20, c[0x0][0x390] ;  /* 0x00007200ff1477ac */ /* 0x000e220008000a00 */
[----:B------:R-:W-:Y:S01]  /*0960*/  ISETP.GE.AND P3, PT, R9, RZ, PT ;  /* 0x000000ff0900720c */ /* 0x000fe20003f66270 */
[----:B0-----:R-:W-:Y:S02]  /*0970*/  UIADD3 UR10, UP1, UPT, URZ, -UR20, URZ ;  /* 0x80000014ff0a7290 */ /* 0x001fe4000ff3e0ff */
[----:B------:R-:W-:Y:S02]  /*0980*/  UISETP.GE.AND UP0, UPT, UR21, URZ, UPT ;  /* 0x000000ff1500728c */ /* 0x000fe4000bf06270 */
[----:B------:R-:W-:Y:S02]  /*0990*/  UIADD3.X UR11, UPT, UPT, URZ, ~UR21, URZ, UP1, !UPT ;  /* 0x80000015ff0b7290 */ /* 0x000fe40008ffe4ff */
[----:B------:R-:W-:Y:S02]  /*09a0*/  USEL UR10, UR10, UR20, !UP0 ;  /* 0x000000140a0a7287 */ /* 0x000fe4000c000000 */
[----:B------:R-:W-:-:S09]  /*09b0*/  USEL UR11, UR11, UR21, !UP0 ;  /* 0x000000150b0b7287 */ /* 0x000fd2000c000000 */
[----:B------:R-:W0:Y:S02]  /*09c0*/  I2F.U64.RP R3, UR10 ;  /* 0x0000000a00037d12 */ /* 0x000e240008309000 */
[----:B0-----:R-:W0:Y:S02]  /*09d0*/  MUFU.RCP R3, R3 ;  /* 0x0000000300037308 */ /* 0x001e240000001000 */
[----:B0-----:R-:W-:-:S15]  /*09e0*/  VIADD R4, R3, 0x1ffffffe ;  /* 0x1ffffffe03047836 */ /* 0x001fde0000000000 */
[----:B------:R-:W-:-:S15]  /*09f0*/  NOP ;  /* 0x0000000000007918 */ /* 0x000fde0000000000 */
[----:B------:R-:W-:-:S15]  /*0a00*/  NOP ;  /* 0x0000000000007918 */ /* 0x000fde0000000000 */
[----:B------:R-:W-:-:S15]  /*0a10*/  NOP ;  /* 0x0000000000007918 */ /* 0x000fde0000000000 */
[----:B------:R-:W0:Y:S02]  /*0a20*/  F2I.U64.TRUNC R4, R4 ;  /* 0x0000000400047311 */ /* 0x000e24000020d800 */
[----:B0-----:R-:W-:-:S04]  /*0a30*/  IMAD.WIDE.U32 R10, R4, UR10, RZ ;  /* 0x0000000a040a7c25 */ /* 0x001fc8000f8e00ff */
[C---:B------:R-:W-:Y:S01]  /*0a40*/  IMAD R7, R4.reuse, UR11, R11 ;  /* 0x0000000b04077c24 */ /* 0x040fe2000f8e020b */
[----:B------:R-:W-:Y:S01]  /*0a50*/  IADD3 R13, P0, PT, RZ, -R10, RZ ;  /* 0x8000000aff0d7210 */ /* 0x000fe20007f1e0ff */
[----:B------:R-:W-:Y:S02]  /*0a60*/  IMAD.MOV.U32 R11, RZ, RZ, R4 ;  /* 0x000000ffff0b7224 */ /* 0x000fe400078e0004 */
[----:B------:R-:W-:Y:S02]  /*0a70*/  IMAD R7, R5, UR10, R7 ;  /* 0x0000000a05077c24 */ /* 0x000fe4000f8e0207 */
[----:B------:R-:W-:-:S03]  /*0a80*/  IMAD.HI.U32 R10, R4, R13, RZ ;  /* 0x0000000d040a7227 */ /* 0x000fc600078e00ff */
[----:B------:R-:W-:-:S05]  /*0a90*/  IADD3.X R7, PT, PT, RZ, ~R7, RZ, P0, !PT ;  /* 0x80000007ff077210 */ /* 0x000fca00007fe4ff */
[----:B------:R-:W-:-:S04]  /*0aa0*/  IMAD.WIDE.U32 R10, P0, R4, R7, R10 ;  /* 0x00000007040a7225 */ /* 0x000fc8000780000a */
[C---:B------:R-:W-:Y:S02]  /*0ab0*/  IMAD R15, R5.reuse, R7, RZ ;  /* 0x00000007050f7224 */ /* 0x040fe400078e02ff */
[----:B------:R-:W-:-:S04]  /*0ac0*/  IMAD.HI.U32 R10, P1, R5, R13, R10 ;  /* 0x0000000d050a7227 */ /* 0x000fc8000782000a */
[----:B------:R-:W-:Y:S01]  /*0ad0*/  IMAD.HI.U32 R3, R5, R7, RZ ;  /* 0x0000000705037227 */ /* 0x000fe200078e00ff */
[----:B------:R-:W-:-:S03]  /*0ae0*/  IADD3 R11, P2, PT, R15, R10, RZ ;  /* 0x0000000a0f0b7210 */ /* 0x000fc60007f5e0ff */
[----:B------:R-:W-:Y:S02]  /*0af0*/  IMAD.X R3, R3, 0x1, R5, P0 ;  /* 0x0000000103037824 */ /* 0x000fe400000e0605 */
[----:B------:R-:W-:-:S03]  /*0b00*/  IMAD.WIDE.U32 R4, R11, UR10, RZ ;  /* 0x0000000a0b047c25 */ /* 0x000fc6000f8e00ff */
[----:B------:R-:W-:Y:S01]  /*0b10*/  IADD3.X R3, PT, PT, RZ, RZ, R3, P2, P1 ;  /* 0x000000ffff037210 */ /* 0x000fe200017e2403 */
[----:B------:R-:W-:Y:S01]  /*0b20*/  IMAD R10, R11, UR11, R5 ;  /* 0x0000000b0b0a7c24 */ /* 0x000fe2000f8e0205 */
[----:B------:R-:W-:Y:S02]  /*0b30*/  IADD3 R7, P0, PT, RZ, -R4, RZ ;  /* 0x80000004ff077210 */ /* 0x000fe40007f1e0ff */
[-C--:B------:R-:W-:Y:S01]  /*0b40*/  IADD3 R5, P4, PT, RZ, -R8.reuse, RZ ;  /* 0x80000008ff057210 */ /* 0x080fe20007f9e0ff */
[----:B------:R-:W-:Y:S02]  /*0b50*/  IMAD R4, R3, UR10, R10 ;  /* 0x0000000a03047c24 */ /* 0x000fe4000f8e020a */
[----:B------:R-:W-:Y:S01]  /*0b60*/  IMAD.HI.U32 R10, R11, R7, RZ ;  /* 0x000000070b0a7227 */ /* 0x000fe200078e00ff */
[----:B------:R-:W-:Y:S02]  /*0b70*/  SEL R12, R5, R8, !P3 ;  /* 0x00000008050c7207 */ /* 0x000fe40005800000 */
[----:B------:R-:W-:Y:S01]  /*0b80*/  IADD3.X R4, PT, PT, RZ, ~R4, RZ, P0, !PT ;  /* 0x80000004ff047210 */ /* 0x000fe200007fe4ff */
[----:B------:R-:W-:-:S04]  /*0b90*/  IMAD.X R5, RZ, RZ, ~R9, P4 ;  /* 0x000000ffff057224 */ /* 0x000fc800020e0e09 */
[----:B------:R-:W-:Y:S01]  /*0ba0*/  IMAD.WIDE.U32 R10, P0, R11, R4, R10 ;  /* 0x000000040b0a7225 */ /* 0x000fe2000780000a */
[----:B------:R-:W-:-:S03]  /*0bb0*/  SEL R14, R5, R9, !P3 ;  /* 0x00000009050e7207 */ /* 0x000fc60005800000 */
[----:B------:R-:W-:Y:S02]  /*0bc0*/  HFMA2 R5, -RZ, RZ, 0, 0 ;  /* 0x00000000ff057431 */ /* 0x000fe400000001ff */
[----:B------:R-:W-:-:S04]  /*0bd0*/  IMAD.HI.U32 R7, P1, R3, R7, R10 ;  /* 0x0000000703077227 */ /* 0x000fc8000782000a */
[CC--:B------:R-:W-:Y:S02]  /*0be0*/  IMAD R10, R3.reuse, R4.reuse, RZ ;  /* 0x00000004030a7224 */ /* 0x0c0fe400078e02ff */
[----:B------:R-:W-:-:S03]  /*0bf0*/  IMAD.HI.U32 R4, R3, R4, RZ ;  /* 0x0000000403047227 */ /* 0x000fc600078e00ff */
[----:B------:R-:W-:Y:S01]  /*0c00*/  IADD3 R7, P2, PT, R10, R7, RZ ;  /* 0x000000070a077210 */ /* 0x000fe20007f5e0ff */
[----:B------:R-:W-:-:S04]  /*0c10*/  IMAD.X R3, R4, 0x1, R3, P0 ;  /* 0x0000000104037824 */ /* 0x000fc800000e0603 */
[----:B------:R-:W-:Y:S01]  /*0c20*/  IMAD.HI.U32 R4, R7, R12, RZ ;  /* 0x0000000c07047227 */ /* 0x000fe200078e00ff */
[----:B------:R-:W-:-:S03]  /*0c30*/  IADD3.X R3, PT, PT, RZ, RZ, R3, P2, P1 ;  /* 0x000000ffff037210 */ /* 0x000fc600017e2403 */
[----:B------:R-:W-:-:S04]  /*0c40*/  IMAD.WIDE.U32 R4, R7, R14, R4 ;  /* 0x0000000e07047225 */ /* 0x000fc800078e0004 */
[C---:B------:R-:W-:Y:S02]  /*0c50*/  IMAD R7, R3.reuse, R14, RZ ;  /* 0x0000000e03077224 */ /* 0x040fe400078e02ff */
[----:B------:R-:W-:-:S04]  /*0c60*/  IMAD.HI.U32 R4, P0, R3, R12, R4 ;  /* 0x0000000c03047227 */ /* 0x000fc80007800004 */
[----:B------:R-:W-:Y:S01]  /*0c70*/  IMAD.HI.U32 R3, R3, R14, RZ ;  /* 0x0000000e03037227 */ /* 0x000fe200078e00ff */
[----:B------:R-:W-:-:S03]  /*0c80*/  IADD3 R7, P1, PT, R7, R4, RZ ;  /* 0x0000000407077210 */ /* 0x000fc60007f3e0ff */
[----:B------:R-:W-:Y:S02]  /*0c90*/  IMAD.X R3, RZ, RZ, R3, P0 ;  /* 0x000000ffff037224 */ /* 0x000fe400000e0603 */
[----:B------:R-:W-:-:S04]  /*0ca0*/  IMAD.WIDE.U32 R4, R7, UR10, RZ ;  /* 0x0000000a07047c25 */ /* 0x000fc8000f8e00ff */
[----:B------:R-:W-:Y:S01]  /*0cb0*/  IMAD.X R3, RZ, RZ, R3, P1 ;  /* 0x000000ffff037224 */ /* 0x000fe200008e0603 */
[----:B------:R-:W-:Y:S01]  /*0cc0*/  IADD3 R12, P1, PT, -R4, R12, RZ ;  /* 0x0000000c040c7210 */ /* 0x000fe20007f3e1ff */
[C---:B------:R-:W-:Y:S01]  /*0cd0*/  IMAD R10, R7.reuse, UR11, R5 ;  /* 0x0000000b070a7c24 */ /* 0x040fe2000f8e0205 */
[----:B------:R-:W-:Y:S02]  /*0ce0*/  IADD3 R4, P2, PT, R7, 0x1, RZ ;  /* 0x0000000107047810 */ /* 0x000fe40007f5e0ff */
[----:B------:R-:W-:Y:S01]  /*0cf0*/  ISETP.GE.U32.AND P0, PT, R12, UR10, PT ;  /* 0x0000000a0c007c0c */ /* 0x000fe2000bf06070 */
[----:B------:R-:W-:-:S05]  /*0d00*/  IMAD R10, R3, UR10, R10 ;  /* 0x0000000a030a7c24 */ /* 0x000fca000f8e020a */
[----:B------:R-:W-:Y:S01]  /*0d10*/  IADD3.X R14, PT, PT, ~R10, R14, RZ, P1, !PT ;  /* 0x0000000e0a0e7210 */ /* 0x000fe20000ffe5ff */
[----:B------:R-:W-:Y:S01]  /*0d20*/  IMAD.X R10, RZ, RZ, R3, P2 ;  /* 0x000000ffff0a7224 */ /* 0x000fe200010e0603 */
[----:B------:R-:W-:Y:S02]  /*0d30*/  IADD3 R5, P1, PT, R12, -UR10, RZ ;  /* 0x8000000a0c057c10 */ /* 0x000fe4000ff3e0ff */
[C---:B------:R-:W-:Y:S02]  /*0d40*/  ISETP.GE.U32.AND.EX P0, PT, R14.reuse, UR11, PT, P0 ;  /* 0x0000000b0e007c0c */ /* 0x040fe4000bf06100 */
[----:B------:R-:W-:Y:S02]  /*0d50*/  IADD3.X R11, PT, PT, R14, ~UR11, RZ, P1, !PT ;  /* 0x8000000b0e0b7c10 */ /* 0x000fe40008ffe4ff */
[----:B------:R-:W-:Y:S02]  /*0d60*/  SEL R5, R5, R12, P0 ;  /* 0x0000000c05057207 */ /* 0x000fe40000000000 */
[----:B------:R-:W-:-:S02]  /*0d70*/  SEL R7, R4, R7, P0 ;  /* 0x0000000704077207 */ /* 0x000fc40000000000 */
[----:B------:R-:W-:Y:S02]  /*0d80*/  SEL R11, R11, R14, P0 ;  /* 0x0000000e0b0b7207 */ /* 0x000fe40000000000 */
[----:B------:R-:W-:Y:S02]  /*0d90*/  ISETP.GE.U32.AND P1, PT, R5, UR10, PT ;  /* 0x0000000a05007c0c */ /* 0x000fe4000bf26070 */
[----:B------:R-:W-:Y:S02]  /*0da0*/  SEL R10, R10, R3, P0 ;  /* 0x000000030a0a7207 */ /* 0x000fe40000000000 */
[----:B------:R-:W-:Y:S02]  /*0db0*/  IADD3 R4, P2, PT, R7, 0x1, RZ ;  /* 0x0000000107047810 */ /* 0x000fe40007f5e0ff */
[----:B------:R-:W-:-:S03]  /*0dc0*/  ISETP.GE.U32.AND.EX P0, PT, R11, UR11, PT, P1 ;  /* 0x0000000b0b007c0c */ /* 0x000fc6000bf06110 */
[----:B------:R-:W-:Y:S01]  /*0dd0*/  IMAD.X R5, RZ, RZ, R10, P2 ;  /* 0x000000ffff057224 */ /* 0x000fe200010e060a */
[----:B------:R-:W-:Y:S02]  /*0de0*/  SEL R4, R4, R7, P0 ;  /* 0x0000000704047207 */ /* 0x000fe40000000000 */
[----:B------:R-:W-:Y:S02]  /*0df0*/  LOP3.LUT R7, R9, UR21, RZ, 0x3c, !PT ;  /* 0x0000001509077c12 */ /* 0x000fe4000f8e3cff */
[----:B------:R-:W-:Y:S02]  /*0e00*/  SEL R5, R5, R10, P0 ;  /* 0x0000000a05057207 */ /* 0x000fe40000000000 */
[----:B------:R-:W-:Y:S02]  /*0e10*/  IADD3 R3, P2, PT, RZ, -R4, RZ ;  /* 0x80000004ff037210 */ /* 0x000fe40007f5e0ff */
[----:B------:R-:W-:Y:S02]  /*0e20*/  ISETP.GE.AND P1, PT, R7, RZ, PT ;  /* 0x000000ff0700720c */ /* 0x000fe40003f26270 */
[----:B------:R-:W-:-:S02]  /*0e30*/  ISETP.NE.U32.AND P0, PT, RZ, UR20, PT ;  /* 0x00000014ff007c0c */ /* 0x000fc4000bf05070 */
[-C--:B------:R-:W-:Y:S02]  /*0e40*/  IADD3.X R10, PT, PT, RZ, ~R5.reuse, RZ, P2, !PT ;  /* 0x80000005ff0a7210 */ /* 0x080fe400017fe4ff */
[----:B------:R-:W-:Y:S01]  /*0e50*/  SEL R4, R3, R4, !P1 ;  /* 0x0000000403047207 */ /* 0x000fe20004800000 */
[----:B------:R-:W-:Y:S01]  /*0e60*/  IMAD.MOV.U32 R3, RZ, RZ, 0x0 ;  /* 0x00000000ff037424 */ /* 0x000fe200078e00ff */
[----:B------:R-:W-:Y:S02]  /*0e70*/  ISETP.NE.AND.EX P0, PT, RZ, UR21, PT, P0 ;  /* 0x00000015ff007c0c */ /* 0x000fe4000bf05300 */
[----:B------:R-:W-:Y:S02]  /*0e80*/  SEL R5, R10, R5, !P1 ;  /* 0x000000050a057207 */ /* 0x000fe40004800000 */
[----:B------:R-:W-:Y:S02]  /*0e90*/  SEL R4, R4, 0xffffffff, P0 ;  /* 0xffffffff04047807 */ /* 0x000fe40000000000 */
[----:B------:R-:W-:Y:S01]  /*0ea0*/  SEL R5, R5, 0xffffffff, P0 ;  /* 0xffffffff05057807 */ /* 0x000fe20000000000 */
[----:B------:R-:W-:Y:S06]  /*0eb0*/  RET.REL.NODEC R2 `(_ZN2at6native50_GLOBAL__N__3c582233_17_PhiloxKeySplit_cu_381daa2323philox_key_split_kernelEPKmPmll) ;  /* 0xfffffff002507950 */ /* 0x000fec0003c3ffff */
.L_x_7:
        /* <DEDUP_REMOVED lines=12> */
.L_x_9:


//--------------------- .nv.shared.reserved.0     --------------------------
	.section	.nv.shared.reserved.0,"aw",@nobits
	.weak		__nv_reservedSMEM_offset_0_alias
	.size		__nv_reservedSMEM_offset_0_alias, 0, 64
	.other		__nv_reservedSMEM_offset_0_alias,@"STO_CUDA_RESERVED_SHARED STV_DEFAULT"
__nv_reservedSMEM_offset_0_alias:
	.zero		0
	.zero		64


//--------------------- .nv.global                --------------------------
	.section	.nv.global,"aw",@nobits
.nv.global:
	.type		_ZN48_INTERNAL_3c582233_17_PhiloxKeySplit_cu_381daa234cuda3std3__48in_placeE,@object
	.size		_ZN48_INTERNAL_3c582233_17_PhiloxKeySplit_cu_381daa234cuda3std3__48in_placeE,(_ZN48_INTERNAL_3c582233_17_PhiloxKeySplit_cu_381daa234cuda3std6ranges3__45__cpo8distanceE - _ZN48_INTERNAL_3c582233_17_PhiloxKeySplit_cu_381daa234cuda3std3__48in_placeE)
_ZN48_INTERNAL_3c582233_17_PhiloxKeySplit_cu_381daa234cuda3std3__48in_placeE:
	.zero		1
	.type		_ZN48_INTERNAL_3c582233_17_PhiloxKeySplit_cu_381daa234cuda3std6ranges3__45__cpo8distanceE,@object
	.size		_ZN48_INTERNAL_3c582233_17_PhiloxKeySplit_cu_381daa234cuda3std6ranges3__45__cpo8distanceE,(_ZN48_INTERNAL_3c582233_17_PhiloxKeySplit_cu_381daa234cuda3std3__45__cpo6cbeginE - _ZN48_INTERNAL_3c582233_17_PhiloxKeySplit_cu_381daa234cuda3std6ranges3__45__cpo8distanceE)
_ZN48_INTERNAL_3c582233_17_PhiloxKeySplit_cu_381daa234cuda3std6ranges3__45__cpo8distanceE:
	.zero		1
	.type		_ZN48_INTERNAL_3c582233_17_PhiloxKeySplit_cu_381daa234cuda3std3__45__cpo6cbeginE,@object
	.size		_ZN48_INTERNAL_3c582233_17_PhiloxKeySplit_cu_381daa234cuda3std3__45__cpo6cbeginE,(_ZN48_INTERNAL_3c582233_17_PhiloxKeySplit_cu_381daa234cuda3std6ranges3__45__cpo7advanceE - _ZN48_INTERNAL_3c582233_17_PhiloxKeySplit_cu_381daa234cuda3std3__45__cpo6cbeginE)
_ZN48_INTERNAL_3c582233_17_PhiloxKeySplit_cu_381daa234cuda3std3__45__cpo6cbeginE:
	.zero		1
	.type		_ZN48_INTERNAL_3c582233_17_PhiloxKeySplit_cu_381daa234cuda3std6ranges3__45__cpo7advanceE,@object
	.size		_ZN48_INTERNAL_3c582233_17_PhiloxKeySplit_cu_381daa234cuda3std6ranges3__45__cpo7advanceE,(_ZN48_INTERNAL_3c582233_17_PhiloxKeySplit_cu_381daa234cuda3std3__45__cpo7crbeginE - _ZN48_INTERNAL_3c582233_17_PhiloxKeySplit_cu_381daa234cuda3std6ranges3__45__cpo7advanceE)
_ZN48_INTERNAL_3c582233_17_PhiloxKeySplit_cu_381daa234cuda3std6ranges3__45__cpo7advanceE:
	.zero		1
	.type		_ZN48_INTERNAL_3c582233_17_PhiloxKeySplit_cu_381daa234cuda3std3__45__cpo7crbeginE,@object
	.size		_ZN48_INTERNAL_3c582233_17_PhiloxKeySplit_cu_381daa234cuda3std3__45__cpo7crbeginE,(_ZN48_INTERNAL_3c582233_17_PhiloxKeySplit_cu_381daa234cuda3std6ranges3__45__cpo4dataE - _ZN48_INTERNAL_3c582233_17_PhiloxKeySplit_cu_381daa234cuda3std3__45__cpo7crbeginE)
_ZN48_INTERNAL_3c582233_17_PhiloxKeySplit_cu_381daa234cuda3std3__45__cpo7crbeginE:
	.zero		1
	.type		_ZN48_INTERNAL_3c582233_17_PhiloxKeySplit_cu_381daa234cuda3std6ranges3__45__cpo4dataE,@object
	.size		_ZN48_INTERNAL_3c582233_17_PhiloxKeySplit_cu_381daa234cuda3std6ranges3__45__cpo4dataE,(_ZN48_INTERNAL_3c582233_17_PhiloxKeySplit_cu_381daa234cuda3std6ranges3__45__cpo5beginE - _ZN48_INTERNAL_3c582233_17_PhiloxKeySplit_cu_381daa234cuda3std6ranges3__45__cpo4dataE)
_ZN48_INTERNAL_3c582233_17_PhiloxKeySplit_cu_381daa234cuda3std6ranges3__45__cpo4dataE:
	.zero		1
	.type		_ZN48_INTERNAL_3c582233_17_PhiloxKeySplit_cu_381daa234cuda3std6ranges3__45__cpo5beginE,@object
	.size		_ZN48_INTERNAL_3c582233_17_PhiloxKeySplit_cu_381daa234cuda3std6ranges3__45__cpo5beginE,(_ZN48_INTERNAL_3c582233_17_PhiloxKeySplit_cu_381daa234cuda3std3__450_GLOBAL__N__3c582233_17_PhiloxKeySplit_cu_381daa236ignoreE - _ZN48_INTERNAL_3c582233_17_PhiloxKeySplit_cu_381daa234cuda3std6ranges3__45__cpo5beginE)
_ZN48_INTERNAL_3c582233_17_PhiloxKeySplit_cu_381daa234cuda3std6ranges3__45__cpo5beginE:
	.zero		1
	.type		_ZN48_INTERNAL_3c582233_17_PhiloxKeySplit_cu_381daa234cuda3std3__450_GLOBAL__N__3c582233_17_PhiloxKeySplit_cu_381daa236ignoreE,@object
	.size		_ZN48_INTERNAL_3c582233_17_PhiloxKeySplit_cu_381daa234cuda3std3__450_GLOBAL__N__3c582233_17_PhiloxKeySplit_cu_381daa236ignoreE,(_ZN48_INTERNAL_3c582233_17_PhiloxKeySplit_cu_381daa234cuda3std6ranges3__45__cpo4sizeE - _ZN48_INTERNAL_3c582233_17_PhiloxKeySplit_cu_381daa234cuda3std3__450_GLOBAL__N__3c582233_17_PhiloxKeySplit_cu_381daa236ignoreE)
_ZN48_INTERNAL_3c582233_17_PhiloxKeySplit_cu_381daa234cuda3std3__450_GLOBAL__N__3c582233_17_PhiloxKeySplit_cu_381daa236ignoreE:
	.zero		1
	.type		_ZN48_INTERNAL_3c582233_17_PhiloxKeySplit_cu_381daa234cuda3std6ranges3__45__cpo4sizeE,@object
	.size		_ZN48_INTERNAL_3c582233_17_PhiloxKeySplit_cu_381daa234cuda3std6ranges3__45__cpo4sizeE,(_ZN48_INTERNAL_3c582233_17_PhiloxKeySplit_cu_381daa234cuda3std3__45__cpo5beginE - _ZN48_INTERNAL_3c582233_17_PhiloxKeySplit_cu_381daa234cuda3std6ranges3__45__cpo4sizeE)
_ZN48_INTERNAL_3c582233_17_PhiloxKeySplit_cu_381daa234cuda3std6ranges3__45__cpo4sizeE:
	.zero		1
	.type		_ZN48_INTERNAL_3c582233_17_PhiloxKeySplit_cu_381daa234cuda3std3__45__cpo5beginE,@object
	.size		_ZN48_INTERNAL_3c582233_17_PhiloxKeySplit_cu_381daa234cuda3std3__45__cpo5beginE,(_ZN48_INTERNAL_3c582233_17_PhiloxKeySplit_cu_381daa234cuda3std6ranges3__45__cpo6cbeginE - _ZN48_INTERNAL_3c582233_17_PhiloxKeySplit_cu_381daa234cuda3std3__45__cpo5beginE)
_ZN48_INTERNAL_3c582233_17_PhiloxKeySplit_cu_381daa234cuda3std3__45__cpo5beginE:
	.zero		1
	.type		_ZN48_INTERNAL_3c582233_17_PhiloxKeySplit_cu_381daa234cuda3std6ranges3__45__cpo6cbeginE,@object
	.size		_ZN48_INTERNAL_3c582233_17_PhiloxKeySplit_cu_381daa234cuda3std6ranges3__45__cpo6cbeginE,(_ZN48_INTERNAL_3c582233_17_PhiloxKeySplit_cu_381daa234cuda3std3__45__cpo6rbeginE - _ZN48_INTERNAL_3c582233_17_PhiloxKeySplit_cu_381daa234cuda3std6ranges3__45__cpo6cbeginE)
_ZN48_INTERNAL_3c582233_17_PhiloxKeySplit_cu_381daa234cuda3std6ranges3__45__cpo6cbeginE:
	.zero		1
	.type		_ZN48_INTERNAL_3c582233_17_PhiloxKeySplit_cu_381daa234cuda3std3__45__cpo6rbeginE,@object
	.size		_ZN48_INTERNAL_3c582233_17_PhiloxKeySplit_cu_381daa234cuda3std3__45__cpo6rbeginE,(_ZN48_INTERNAL_3c582233_17_PhiloxKeySplit_cu_381daa234cuda3std6ranges3__45__cpo4nextE - _ZN48_INTERNAL_3c582233_17_PhiloxKeySplit_cu_381daa234cuda3std3__45__cpo6rbeginE)
_ZN48_INTERNAL_3c582233_17_PhiloxKeySplit_cu_381daa234cuda3std3__45__cpo6rbeginE:
	.zero		1
	.type		_ZN48_INTERNAL_3c582233_17_PhiloxKeySplit_cu_381daa234cuda3std6ranges3__45__cpo4nextE,@object
	.size		_ZN48_INTERNAL_3c582233_17_PhiloxKeySplit_cu_381daa234cuda3std6ranges3__45__cpo4nextE,(_ZN48_INTERNAL_3c582233_17_PhiloxKeySplit_cu_381daa234cuda3std6ranges3__45__cpo4swapE - _ZN48_INTERNAL_3c582233_17_PhiloxKeySplit_cu_381daa234cuda3std6ranges3__45__cpo4nextE)
_ZN48_INTERNAL_3c582233_17_PhiloxKeySplit_cu_381daa234cuda3std6ranges3__45__cpo4nextE:
	.zero		1
	.type		_ZN48_INTERNAL_3c582233_17_PhiloxKeySplit_cu_381daa234cuda3std6ranges3__45__cpo4swapE,@object
	.size		_ZN48_INTERNAL_3c582233_17_PhiloxKeySplit_cu_381daa234cuda3std6ranges3__45__cpo4swapE,(_ZN48_INTERNAL_3c582233_17_PhiloxKeySplit_cu_381daa234cuda3std3__420unreachable_sentinelE - _ZN48_INTERNAL_3c582233_17_PhiloxKeySplit_cu_381daa234cuda3std6ranges3__45__cpo4swapE)
_ZN48_INTERNAL_3c582233_17_PhiloxKeySplit_cu_381daa234cuda3std6ranges3__45__cpo4swapE:
	.zero		1
	.type		_ZN48_INTERNAL_3c582233_17_PhiloxKeySplit_cu_381daa234cuda3std3__420unreachable_sentinelE,@object
	.size		_ZN48_INTERNAL_3c582233_17_PhiloxKeySplit_cu_381daa234cuda3std3__420unreachable_sentinelE,(_ZN48_INTERNAL_3c582233_17_PhiloxKeySplit_cu_381daa236thrust24THRUST_300001_SM_1030_NS6system6detail10sequential3seqE - _ZN48_INTERNAL_3c582233_17_PhiloxKeySplit_cu_381daa234cuda3std3__420unreachable_sentinelE)
_ZN48_INTERNAL_3c582233_17_PhiloxKeySplit_cu_381daa234cuda3std3__420unreachable_sentinelE:
	.zero		1
	.type		_ZN48_INTERNAL_3c582233_17_PhiloxKeySplit_cu_381daa236thrust24THRUST_300001_SM_1030_NS6system6detail10sequential3seqE,@object
	.size		_ZN48_INTERNAL_3c582233_17_PhiloxKeySplit_cu_381daa236thrust24THRUST_300001_SM_1030_NS6system6detail10sequential3seqE,(_ZN48_INTERNAL_3c582233_17_PhiloxKeySplit_cu_381daa234cuda3std3__45__cpo4cendE - _ZN48_INTERNAL_3c582233_17_PhiloxKeySplit_cu_381daa236thrust24THRUST_300001_SM_1030_NS6system6detail10sequential3seqE)
_ZN48_INTERNAL_3c582233_17_PhiloxKeySplit_cu_381daa236thrust24THRUST_300001_SM_1030_NS6system6detail10sequential3seqE:
	.zero		1
	.type		_ZN48_INTERNAL_3c582233_17_PhiloxKeySplit_cu_381daa234cuda3std3__45__cpo4cendE,@object
	.size		_ZN48_INTERNAL_3c582233_17_PhiloxKeySplit_cu_381daa234cuda3std3__45__cpo4cendE,(_ZN48_INTERNAL_3c582233_17_PhiloxKeySplit_cu_381daa234cuda3std6ranges3__45__cpo9iter_swapE - _ZN48_INTERNAL_3c582233_17_PhiloxKeySplit_cu_381daa234cuda3std3__45__cpo4cendE)
_ZN48_INTERNAL_3c582233_17_PhiloxKeySplit_cu_381daa234cuda3std3__45__cpo4cendE:
	.zero		1
	.type		_ZN48_INTERNAL_3c582233_17_PhiloxKeySplit_cu_381daa234cuda3std6ranges3__45__cpo9iter_swapE,@object
	.size		_ZN48_INTERNAL_3c582233_17_PhiloxKeySplit_cu_381daa234cuda3std6ranges3__45__cpo9iter_swapE,(_ZN48_INTERNAL_3c582233_17_PhiloxKeySplit_cu_381daa234cuda3std3__45__cpo5crendE - _ZN48_INTERNAL_3c582233_17_PhiloxKeySplit_cu_381daa234cuda3std6ranges3__45__cpo9iter_swapE)
_ZN48_INTERNAL_3c582233_17_PhiloxKeySplit_cu_381daa234cuda3std6ranges3__45__cpo9iter_swapE:
	.zero		1
	.type		_ZN48_INTERNAL_3c582233_17_PhiloxKeySplit_cu_381daa234cuda3std3__45__cpo5crendE,@object
	.size		_ZN48_INTERNAL_3c582233_17_PhiloxKeySplit_cu_381daa234cuda3std3__45__cpo5crendE,(_ZN48_INTERNAL_3c582233_17_PhiloxKeySplit_cu_381daa234cuda3std6ranges3__45__cpo5cdataE - _ZN48_INTERNAL_3c582233_17_PhiloxKeySplit_cu_381daa234cuda3std3__45__cpo5crendE)
_ZN48_INTERNAL_3c582233_17_PhiloxKeySplit_cu_381daa234cuda3std3__45__cpo5crendE:
	.zero		1
	.type		_ZN48_INTERNAL_3c582233_17_PhiloxKeySplit_cu_381daa234cuda3std6ranges3__45__cpo5cdataE,@object
	.size		_ZN48_INTERNAL_3c582233_17_PhiloxKeySplit_cu_381daa234cuda3std6ranges3__45__cpo5cdataE,(_ZN48_INTERNAL_3c582233_17_PhiloxKeySplit_cu_381daa234cuda3std6ranges3__45__cpo3endE - _ZN48_INTERNAL_3c582233_17_PhiloxKeySplit_cu_381daa234cuda3std6ranges3__45__cpo5cdataE)
_ZN48_INTERNAL_3c582233_17_PhiloxKeySplit_cu_381daa234cuda3std6ranges3__45__cpo5cdataE:
	.zero		1
	.type		_ZN48_INTERNAL_3c582233_17_PhiloxKeySplit_cu_381daa234cuda3std6ranges3__45__cpo3endE,@object
	.size		_ZN48_INTERNAL_3c582233_17_PhiloxKeySplit_cu_381daa234cuda3std6ranges3__45__cpo3endE,(_ZN48_INTERNAL_3c582233_17_PhiloxKeySplit_cu_381daa234cuda3std3__419piecewise_constructE - _ZN48_INTERNAL_3c582233_17_PhiloxKeySplit_cu_381daa234cuda3std6ranges3__45__cpo3endE)
_ZN48_INTERNAL_3c582233_17_PhiloxKeySplit_cu_381daa234cuda3std6ranges3__45__cpo3endE:
	.zero		1
	.type		_ZN48_INTERNAL_3c582233_17_PhiloxKeySplit_cu_381daa234cuda3std3__419piecewise_constructE,@object
	.size		_ZN48_INTERNAL_3c582233_17_PhiloxKeySplit_cu_381daa234cuda3std3__419piecewise_constructE,(_ZN48_INTERNAL_3c582233_17_PhiloxKeySplit_cu_381daa234cuda3std6ranges3__45__cpo5ssizeE - _ZN48_INTERNAL_3c582233_17_PhiloxKeySplit_cu_381daa234cuda3std3__419piecewise_constructE)
_ZN48_INTERNAL_3c582233_17_PhiloxKeySplit_cu_381daa234cuda3std3__419piecewise_constructE:
	.zero		1
	.type		_ZN48_INTERNAL_3c582233_17_PhiloxKeySplit_cu_381daa234cuda3std6ranges3__45__cpo5ssizeE,@object
	.size		_ZN48_INTERNAL_3c582233_17_PhiloxKeySplit_cu_381daa234cuda3std6ranges3__45__cpo5ssizeE,(_ZN48_INTERNAL_3c582233_17_PhiloxKeySplit_cu_381daa234cuda3std3__45__cpo3endE - _ZN48_INTERNAL_3c582233_17_PhiloxKeySplit_cu_381daa234cuda3std6ranges3__45__cpo5ssizeE)
_ZN48_INTERNAL_3c582233_17_PhiloxKeySplit_cu_381daa234cuda3std6ranges3__45__cpo5ssizeE:
	.zero		1
	.type		_ZN48_INTERNAL_3c582233_17_PhiloxKeySplit_cu_381daa234cuda3std3__45__cpo3endE,@object
	.size		_ZN48_INTERNAL_3c582233_17_PhiloxKeySplit_cu_381daa234cuda3std3__45__cpo3endE,(_ZN48_INTERNAL_3c582233_17_PhiloxKeySplit_cu_381daa234cuda3std6ranges3__45__cpo4cendE - _ZN48_INTERNAL_3c582233_17_PhiloxKeySplit_cu_381daa234cuda3std3__45__cpo3endE)
_ZN48_INTERNAL_3c582233_17_PhiloxKeySplit_cu_381daa234cuda3std3__45__cpo3endE:
	.zero		1
	.type		_ZN48_INTERNAL_3c582233_17_PhiloxKeySplit_cu_381daa234cuda3std6ranges3__45__cpo4cendE,@object
	.size		_ZN48_INTERNAL_3c582233_17_PhiloxKeySplit_cu_381daa234cuda3std6ranges3__45__cpo4cendE,(_ZN48_INTERNAL_3c582233_17_PhiloxKeySplit_cu_381daa234cuda3std3__45__cpo4rendE - _ZN48_INTERNAL_3c582233_17_PhiloxKeySplit_cu_381daa234cuda3std6ranges3__45__cpo4cendE)
_ZN48_INTERNAL_3c582233_17_PhiloxKeySplit_cu_381daa234cuda3std6ranges3__45__cpo4cendE:
	.zero		1
	.type		_ZN48_INTERNAL_3c582233_17_PhiloxKeySplit_cu_381daa234cuda3std3__45__cpo4rendE,@object
	.size		_ZN48_INTERNAL_3c582233_17_PhiloxKeySplit_cu_381daa234cuda3std3__45__cpo4rendE,(_ZN48_INTERNAL_3c582233_17_PhiloxKeySplit_cu_381daa234cuda3std6ranges3__45__cpo4prevE - _ZN48_INTERNAL_3c582233_17_PhiloxKeySplit_cu_381daa234cuda3std3__45__cpo4rendE)
_ZN48_INTERNAL_3c582233_17_PhiloxKeySplit_cu_381daa234cuda3std3__45__cpo4rendE:
	.zero		1
	.type		_ZN48_INTERNAL_3c582233_17_PhiloxKeySplit_cu_381daa234cuda3std6ranges3__45__cpo4prevE,@object
	.size		_ZN48_INTERNAL_3c582233_17_PhiloxKeySplit_cu_381daa234cuda3std6ranges3__45__cpo4prevE,(_ZN48_INTERNAL_3c582233_17_PhiloxKeySplit_cu_381daa234cuda3std6ranges3__45__cpo9iter_moveE - _ZN48_INTERNAL_3c582233_17_PhiloxKeySplit_cu_381daa234cuda3std6ranges3__45__cpo4prevE)
_ZN48_INTERNAL_3c582233_17_PhiloxKeySplit_cu_381daa234cuda3std6ranges3__45__cpo4prevE:
	.zero		1
	.type		_ZN48_INTERNAL_3c582233_17_PhiloxKeySplit_cu_381daa234cuda3std6ranges3__45__cpo9iter_moveE,@object
	.size		_ZN48_INTERNAL_3c582233_17_PhiloxKeySplit_cu_381daa234cuda3std6ranges3__45__cpo9iter_moveE,(.L_13 - _ZN48_INTERNAL_3c582233_17_PhiloxKeySplit_cu_381daa234cuda3std6ranges3__45__cpo9iter_moveE)
_ZN48_INTERNAL_3c582233_17_PhiloxKeySplit_cu_381daa234cuda3std6ranges3__45__cpo9iter_moveE:
	.zero		1
.L_13:


//--------------------- .nv.constant0._ZN2at6native50_GLOBAL__N__3c582233_17_PhiloxKeySplit_cu_381daa2325philox_key_fold_in_kernelEPKmPmll --------------------------
	.section	.nv.constant0._ZN2at6native50_GLOBAL__N__3c582233_17_PhiloxKeySplit_cu_381daa2325philox_key_fold_in_kernelEPKmPmll,"a",@progbits
	.sectionflags	@""
	.align	4
.nv.constant0._ZN2at6native50_GLOBAL__N__3c582233_17_PhiloxKeySplit_cu_381daa2325philox_key_fold_in_kernelEPKmPmll:
	.zero		928


//--------------------- .nv.constant0._ZN2at6native50_GLOBAL__N__3c582233_17_PhiloxKeySplit_cu_381daa2323philox_key_split_kernelEPKmPmll --------------------------
	.section	.nv.constant0._ZN2at6native50_GLOBAL__N__3c582233_17_PhiloxKeySplit_cu_381daa2323philox_key_split_kernelEPKmPmll,"a",@progbits
	.sectionflags	@""
	.align	4
.nv.constant0._ZN2at6native50_GLOBAL__N__3c582233_17_PhiloxKeySplit_cu_381daa2323philox_key_split_kernelEPKmPmll:
	.zero		928


//--------------------- SYMBOLS --------------------------

	.type		.nv.reservedSmem.offset0,@object
	.size		.nv.reservedSmem.offset0,0x4
